//
// Generated by NVIDIA NVVM Compiler
//
// Compiler Build ID: CL-36424714
// Cuda compilation tools, release 13.0, V13.0.88
// Based on NVVM 20.0.0
//

.version 9.0
.target sm_100
.address_size 64

	// .globl	_Z20calculate_each_pointPd
.const .align 4 .u32 n;
.const .align 8 .f64 l;
// _ZZ26reduce_array_shared_memoryPdS_iE20device_shared_double has been demoted

.visible .entry _Z20calculate_each_pointPd(
	.param .u64 .ptr .align 1 _Z20calculate_each_pointPd_param_0
)
{
	.reg .pred 	%p<14>;
	.reg .b32 	%r<74>;
	.reg .b32 	%f<7>;
	.reg .b64 	%rd<7>;
	.reg .b64 	%fd<107>;

	ld.param.u64 	%rd3, [_Z20calculate_each_pointPd_param_0];
	cvta.to.global.u64 	%rd1, %rd3;
	mov.u32 	%r1, %tid.x;
	mov.u32 	%r21, %ctaid.x;
	mov.u32 	%r22, %ntid.x;
	mul.lo.s32 	%r2, %r21, %r22;
	add.s32 	%r73, %r2, %r1;
	ld.const.u32 	%r4, [n];
	mul.lo.s32 	%r5, %r4, %r4;
	setp.ge.s32 	%p1, %r73, %r5;
	@%p1 bra 	$L__BB0_14;
	ld.const.f64 	%fd18, [l];
	cvt.rn.f64.s32 	%fd19, %r4;
	div.rn.f64 	%fd1, %fd18, %fd19;
	mul.f64 	%fd2, %fd19, 0d3FE0000000000000;
	add.s32 	%r6, %r73, 16384;
	max.s32 	%r23, %r5, %r6;
	not.b32 	%r24, %r2;
	add.s32 	%r25, %r23, %r24;
	sub.s32 	%r7, %r25, %r1;
	and.b32  	%r26, %r7, 16384;
	setp.ne.s32 	%p2, %r26, 0;
	@%p2 bra 	$L__BB0_6;
	div.s32 	%r27, %r73, %r4;
	mul.lo.s32 	%r28, %r27, %r4;
	sub.s32 	%r29, %r73, %r28;
	cvt.rn.f64.s32 	%fd20, %r29;
	sub.f64 	%fd21, %fd20, %fd2;
	mul.f64 	%fd22, %fd1, %fd21;
	cvt.rn.f64.s32 	%fd23, %r27;
	sub.f64 	%fd24, %fd23, %fd2;
	mul.f64 	%fd25, %fd1, %fd24;
	neg.f64 	%fd26, %fd22;
	mul.f64 	%fd27, %fd22, %fd26;
	mul.f64 	%fd28, %fd25, %fd25;
	sub.f64 	%fd3, %fd27, %fd28;
	fma.rn.f64 	%fd29, %fd3, 0d3FF71547652B82FE, 0d4338000000000000;
	{
	.reg .b32 %temp; 
	mov.b64 	{%r8, %temp}, %fd29;
	}
	mov.f64 	%fd30, 0dC338000000000000;
	add.rn.f64 	%fd31, %fd29, %fd30;
	fma.rn.f64 	%fd32, %fd31, 0dBFE62E42FEFA39EF, %fd3;
	fma.rn.f64 	%fd33, %fd31, 0dBC7ABC9E3B39803F, %fd32;
	fma.rn.f64 	%fd34, %fd33, 0d3E5ADE1569CE2BDF, 0d3E928AF3FCA213EA;
	fma.rn.f64 	%fd35, %fd34, %fd33, 0d3EC71DEE62401315;
	fma.rn.f64 	%fd36, %fd35, %fd33, 0d3EFA01997C89EB71;
	fma.rn.f64 	%fd37, %fd36, %fd33, 0d3F2A01A014761F65;
	fma.rn.f64 	%fd38, %fd37, %fd33, 0d3F56C16C1852B7AF;
	fma.rn.f64 	%fd39, %fd38, %fd33, 0d3F81111111122322;
	fma.rn.f64 	%fd40, %fd39, %fd33, 0d3FA55555555502A1;
	fma.rn.f64 	%fd41, %fd40, %fd33, 0d3FC5555555555511;
	fma.rn.f64 	%fd42, %fd41, %fd33, 0d3FE000000000000B;
	fma.rn.f64 	%fd43, %fd42, %fd33, 0d3FF0000000000000;
	fma.rn.f64 	%fd44, %fd43, %fd33, 0d3FF0000000000000;
	{
	.reg .b32 %temp; 
	mov.b64 	{%r9, %temp}, %fd44;
	}
	{
	.reg .b32 %temp; 
	mov.b64 	{%temp, %r10}, %fd44;
	}
	shl.b32 	%r30, %r8, 20;
	add.s32 	%r31, %r30, %r10;
	mov.b64 	%fd104, {%r9, %r31};
	{
	.reg .b32 %temp; 
	mov.b64 	{%temp, %r32}, %fd3;
	}
	mov.b32 	%f4, %r32;
	abs.f32 	%f1, %f4;
	setp.lt.f32 	%p3, %f1, 0f4086232B;
	@%p3 bra 	$L__BB0_5;
	setp.lt.f64 	%p4, %fd3, 0d0000000000000000;
	add.f64 	%fd45, %fd3, 0d7FF0000000000000;
	selp.f64 	%fd104, 0d0000000000000000, %fd45, %p4;
	setp.geu.f32 	%p5, %f1, 0f40874800;
	@%p5 bra 	$L__BB0_5;
	shr.u32 	%r33, %r8, 31;
	add.s32 	%r34, %r8, %r33;
	shr.s32 	%r35, %r34, 1;
	shl.b32 	%r36, %r35, 20;
	add.s32 	%r37, %r10, %r36;
	mov.b64 	%fd46, {%r9, %r37};
	sub.s32 	%r38, %r8, %r35;
	shl.b32 	%r39, %r38, 20;
	add.s32 	%r40, %r39, 1072693248;
	mov.b32 	%r41, 0;
	mov.b64 	%fd47, {%r41, %r40};
	mul.f64 	%fd104, %fd47, %fd46;
$L__BB0_5:
	mul.wide.s32 	%rd4, %r73, 8;
	add.s64 	%rd5, %rd1, %rd4;
	st.global.f64 	[%rd5], %fd104;
	mov.u32 	%r73, %r6;
$L__BB0_6:
	setp.lt.u32 	%p6, %r7, 16384;
	@%p6 bra 	$L__BB0_14;
$L__BB0_7:
	div.s32 	%r42, %r73, %r4;
	mul.lo.s32 	%r43, %r42, %r4;
	sub.s32 	%r44, %r73, %r43;
	cvt.rn.f64.s32 	%fd48, %r44;
	sub.f64 	%fd49, %fd48, %fd2;
	mul.f64 	%fd50, %fd1, %fd49;
	cvt.rn.f64.s32 	%fd51, %r42;
	sub.f64 	%fd52, %fd51, %fd2;
	mul.f64 	%fd53, %fd1, %fd52;
	neg.f64 	%fd54, %fd50;
	mul.f64 	%fd55, %fd50, %fd54;
	mul.f64 	%fd56, %fd53, %fd53;
	sub.f64 	%fd8, %fd55, %fd56;
	fma.rn.f64 	%fd57, %fd8, 0d3FF71547652B82FE, 0d4338000000000000;
	{
	.reg .b32 %temp; 
	mov.b64 	{%r13, %temp}, %fd57;
	}
	mov.f64 	%fd58, 0dC338000000000000;
	add.rn.f64 	%fd59, %fd57, %fd58;
	fma.rn.f64 	%fd60, %fd59, 0dBFE62E42FEFA39EF, %fd8;
	fma.rn.f64 	%fd61, %fd59, 0dBC7ABC9E3B39803F, %fd60;
	fma.rn.f64 	%fd62, %fd61, 0d3E5ADE1569CE2BDF, 0d3E928AF3FCA213EA;
	fma.rn.f64 	%fd63, %fd62, %fd61, 0d3EC71DEE62401315;
	fma.rn.f64 	%fd64, %fd63, %fd61, 0d3EFA01997C89EB71;
	fma.rn.f64 	%fd65, %fd64, %fd61, 0d3F2A01A014761F65;
	fma.rn.f64 	%fd66, %fd65, %fd61, 0d3F56C16C1852B7AF;
	fma.rn.f64 	%fd67, %fd66, %fd61, 0d3F81111111122322;
	fma.rn.f64 	%fd68, %fd67, %fd61, 0d3FA55555555502A1;
	fma.rn.f64 	%fd69, %fd68, %fd61, 0d3FC5555555555511;
	fma.rn.f64 	%fd70, %fd69, %fd61, 0d3FE000000000000B;
	fma.rn.f64 	%fd71, %fd70, %fd61, 0d3FF0000000000000;
	fma.rn.f64 	%fd72, %fd71, %fd61, 0d3FF0000000000000;
	{
	.reg .b32 %temp; 
	mov.b64 	{%r14, %temp}, %fd72;
	}
	{
	.reg .b32 %temp; 
	mov.b64 	{%temp, %r15}, %fd72;
	}
	shl.b32 	%r45, %r13, 20;
	add.s32 	%r46, %r45, %r15;
	mov.b64 	%fd105, {%r14, %r46};
	{
	.reg .b32 %temp; 
	mov.b64 	{%temp, %r47}, %fd8;
	}
	mov.b32 	%f5, %r47;
	abs.f32 	%f2, %f5;
	setp.lt.f32 	%p7, %f2, 0f4086232B;
	@%p7 bra 	$L__BB0_10;
	setp.lt.f64 	%p8, %fd8, 0d0000000000000000;
	add.f64 	%fd73, %fd8, 0d7FF0000000000000;
	selp.f64 	%fd105, 0d0000000000000000, %fd73, %p8;
	setp.geu.f32 	%p9, %f2, 0f40874800;
	@%p9 bra 	$L__BB0_10;
	shr.u32 	%r48, %r13, 31;
	add.s32 	%r49, %r13, %r48;
	shr.s32 	%r50, %r49, 1;
	shl.b32 	%r51, %r50, 20;
	add.s32 	%r52, %r15, %r51;
	mov.b64 	%fd74, {%r14, %r52};
	sub.s32 	%r53, %r13, %r50;
	shl.b32 	%r54, %r53, 20;
	add.s32 	%r55, %r54, 1072693248;
	mov.b32 	%r56, 0;
	mov.b64 	%fd75, {%r56, %r55};
	mul.f64 	%fd105, %fd75, %fd74;
$L__BB0_10:
	mul.wide.s32 	%rd6, %r73, 8;
	add.s64 	%rd2, %rd1, %rd6;
	st.global.f64 	[%rd2], %fd105;
	add.s32 	%r16, %r73, 16384;
	div.s32 	%r57, %r16, %r4;
	mul.lo.s32 	%r58, %r57, %r4;
	sub.s32 	%r59, %r16, %r58;
	cvt.rn.f64.s32 	%fd76, %r59;
	sub.f64 	%fd77, %fd76, %fd2;
	mul.f64 	%fd78, %fd1, %fd77;
	cvt.rn.f64.s32 	%fd79, %r57;
	sub.f64 	%fd80, %fd79, %fd2;
	mul.f64 	%fd81, %fd1, %fd80;
	neg.f64 	%fd82, %fd78;
	mul.f64 	%fd83, %fd78, %fd82;
	mul.f64 	%fd84, %fd81, %fd81;
	sub.f64 	%fd13, %fd83, %fd84;
	fma.rn.f64 	%fd85, %fd13, 0d3FF71547652B82FE, 0d4338000000000000;
	{
	.reg .b32 %temp; 
	mov.b64 	{%r17, %temp}, %fd85;
	}
	mov.f64 	%fd86, 0dC338000000000000;
	add.rn.f64 	%fd87, %fd85, %fd86;
	fma.rn.f64 	%fd88, %fd87, 0dBFE62E42FEFA39EF, %fd13;
	fma.rn.f64 	%fd89, %fd87, 0dBC7ABC9E3B39803F, %fd88;
	fma.rn.f64 	%fd90, %fd89, 0d3E5ADE1569CE2BDF, 0d3E928AF3FCA213EA;
	fma.rn.f64 	%fd91, %fd90, %fd89, 0d3EC71DEE62401315;
	fma.rn.f64 	%fd92, %fd91, %fd89, 0d3EFA01997C89EB71;
	fma.rn.f64 	%fd93, %fd92, %fd89, 0d3F2A01A014761F65;
	fma.rn.f64 	%fd94, %fd93, %fd89, 0d3F56C16C1852B7AF;
	fma.rn.f64 	%fd95, %fd94, %fd89, 0d3F81111111122322;
	fma.rn.f64 	%fd96, %fd95, %fd89, 0d3FA55555555502A1;
	fma.rn.f64 	%fd97, %fd96, %fd89, 0d3FC5555555555511;
	fma.rn.f64 	%fd98, %fd97, %fd89, 0d3FE000000000000B;
	fma.rn.f64 	%fd99, %fd98, %fd89, 0d3FF0000000000000;
	fma.rn.f64 	%fd100, %fd99, %fd89, 0d3FF0000000000000;
	{
	.reg .b32 %temp; 
	mov.b64 	{%r18, %temp}, %fd100;
	}
	{
	.reg .b32 %temp; 
	mov.b64 	{%temp, %r19}, %fd100;
	}
	shl.b32 	%r60, %r17, 20;
	add.s32 	%r61, %r60, %r19;
	mov.b64 	%fd106, {%r18, %r61};
	{
	.reg .b32 %temp; 
	mov.b64 	{%temp, %r62}, %fd13;
	}
	mov.b32 	%f6, %r62;
	abs.f32 	%f3, %f6;
	setp.lt.f32 	%p10, %f3, 0f4086232B;
	@%p10 bra 	$L__BB0_13;
	setp.lt.f64 	%p11, %fd13, 0d0000000000000000;
	add.f64 	%fd101, %fd13, 0d7FF0000000000000;
	selp.f64 	%fd106, 0d0000000000000000, %fd101, %p11;
	setp.geu.f32 	%p12, %f3, 0f40874800;
	@%p12 bra 	$L__BB0_13;
	shr.u32 	%r63, %r17, 31;
	add.s32 	%r64, %r17, %r63;
	shr.s32 	%r65, %r64, 1;
	shl.b32 	%r66, %r65, 20;
	add.s32 	%r67, %r19, %r66;
	mov.b64 	%fd102, {%r18, %r67};
	sub.s32 	%r68, %r17, %r65;
	shl.b32 	%r69, %r68, 20;
	add.s32 	%r70, %r69, 1072693248;
	mov.b32 	%r71, 0;
	mov.b64 	%fd103, {%r71, %r70};
	mul.f64 	%fd106, %fd103, %fd102;
$L__BB0_13:
	st.global.f64 	[%rd2+131072], %fd106;
	add.s32 	%r73, %r16, 16384;
	setp.lt.s32 	%p13, %r73, %r5;
	@%p13 bra 	$L__BB0_7;
$L__BB0_14:
	ret;

}
	// .globl	_Z26reduce_array_global_memoryPdS_i
.visible .entry _Z26reduce_array_global_memoryPdS_i(
	.param .u64 .ptr .align 1 _Z26reduce_array_global_memoryPdS_i_param_0,
	.param .u64 .ptr .align 1 _Z26reduce_array_global_memoryPdS_i_param_1,
	.param .u32 _Z26reduce_array_global_memoryPdS_i_param_2
)
{
	.reg .pred 	%p<11>;
	.reg .b32 	%r<34>;
	.reg .b64 	%rd<31>;
	.reg .b64 	%fd<16>;

	ld.param.u64 	%rd4, [_Z26reduce_array_global_memoryPdS_i_param_0];
	ld.param.u64 	%rd5, [_Z26reduce_array_global_memoryPdS_i_param_1];
	ld.param.u32 	%r17, [_Z26reduce_array_global_memoryPdS_i_param_2];
	cvta.to.global.u64 	%rd1, %rd5;
	cvta.to.global.u64 	%rd2, %rd4;
	mov.u32 	%r1, %tid.x;
	mov.u32 	%r18, %ctaid.x;
	mov.u32 	%r19, %ntid.x;
	mul.lo.s32 	%r2, %r18, %r19;
	add.s32 	%r32, %r2, %r1;
	setp.ge.s32 	%p1, %r32, %r17;
	@%p1 bra 	$L__BB1_17;
	shr.u32 	%r20, %r17, 31;
	add.s32 	%r21, %r17, %r20;
	shr.s32 	%r4, %r21, 1;
	add.s32 	%r22, %r32, 16384;
	max.s32 	%r23, %r17, %r22;
	not.b32 	%r24, %r2;
	add.s32 	%r25, %r23, %r24;
	sub.s32 	%r5, %r25, %r1;
	and.b32  	%r26, %r5, 49152;
	setp.eq.s32 	%p2, %r26, 49152;
	@%p2 bra 	$L__BB1_6;
	mul.wide.s32 	%rd6, %r4, 8;
	add.s64 	%rd3, %rd2, %rd6;
	shr.u32 	%r27, %r5, 14;
	add.s32 	%r28, %r27, 1;
	and.b32  	%r29, %r28, 3;
	neg.s32 	%r30, %r29;
$L__BB1_3:
	.pragma "nounroll";
	setp.ge.s32 	%p3, %r32, %r4;
	@%p3 bra 	$L__BB1_5;
	mul.wide.s32 	%rd7, %r32, 8;
	add.s64 	%rd8, %rd2, %rd7;
	ld.global.f64 	%fd1, [%rd8];
	add.s64 	%rd9, %rd3, %rd7;
	ld.global.f64 	%fd2, [%rd9];
	add.f64 	%fd3, %fd1, %fd2;
	add.s64 	%rd10, %rd1, %rd7;
	st.global.f64 	[%rd10], %fd3;
$L__BB1_5:
	add.s32 	%r32, %r32, 16384;
	add.s32 	%r30, %r30, 1;
	setp.ne.s32 	%p4, %r30, 0;
	@%p4 bra 	$L__BB1_3;
$L__BB1_6:
	setp.lt.u32 	%p5, %r5, 49152;
	@%p5 bra 	$L__BB1_17;
	mul.wide.s32 	%rd13, %r4, 8;
$L__BB1_8:
	setp.ge.s32 	%p6, %r32, %r4;
	@%p6 bra 	$L__BB1_10;
	mul.wide.s32 	%rd11, %r32, 8;
	add.s64 	%rd12, %rd2, %rd11;
	ld.global.f64 	%fd4, [%rd12];
	add.s64 	%rd14, %rd12, %rd13;
	ld.global.f64 	%fd5, [%rd14];
	add.f64 	%fd6, %fd4, %fd5;
	add.s64 	%rd15, %rd1, %rd11;
	st.global.f64 	[%rd15], %fd6;
$L__BB1_10:
	add.s32 	%r13, %r32, 16384;
	setp.ge.s32 	%p7, %r13, %r4;
	@%p7 bra 	$L__BB1_12;
	mul.wide.s32 	%rd16, %r32, 8;
	add.s64 	%rd17, %rd2, %rd16;
	ld.global.f64 	%fd7, [%rd17+131072];
	add.s64 	%rd19, %rd17, %rd13;
	ld.global.f64 	%fd8, [%rd19+131072];
	add.f64 	%fd9, %fd7, %fd8;
	add.s64 	%rd20, %rd1, %rd16;
	st.global.f64 	[%rd20+131072], %fd9;
$L__BB1_12:
	add.s32 	%r14, %r13, 16384;
	setp.ge.s32 	%p8, %r14, %r4;
	@%p8 bra 	$L__BB1_14;
	mul.wide.s32 	%rd21, %r32, 8;
	add.s64 	%rd22, %rd2, %rd21;
	ld.global.f64 	%fd10, [%rd22+262144];
	add.s64 	%rd24, %rd22, %rd13;
	ld.global.f64 	%fd11, [%rd24+262144];
	add.f64 	%fd12, %fd10, %fd11;
	add.s64 	%rd25, %rd1, %rd21;
	st.global.f64 	[%rd25+262144], %fd12;
$L__BB1_14:
	add.s32 	%r15, %r14, 16384;
	setp.ge.s32 	%p9, %r15, %r4;
	@%p9 bra 	$L__BB1_16;
	mul.wide.s32 	%rd26, %r32, 8;
	add.s64 	%rd27, %rd2, %rd26;
	ld.global.f64 	%fd13, [%rd27+393216];
	add.s64 	%rd29, %rd27, %rd13;
	ld.global.f64 	%fd14, [%rd29+393216];
	add.f64 	%fd15, %fd13, %fd14;
	add.s64 	%rd30, %rd1, %rd26;
	st.global.f64 	[%rd30+393216], %fd15;
$L__BB1_16:
	add.s32 	%r32, %r15, 16384;
	setp.lt.s32 	%p10, %r32, %r17;
	@%p10 bra 	$L__BB1_8;
$L__BB1_17:
	ret;

}
	// .globl	_Z26reduce_array_shared_memoryPdS_i
.visible .entry _Z26reduce_array_shared_memoryPdS_i(
	.param .u64 .ptr .align 1 _Z26reduce_array_shared_memoryPdS_i_param_0,
	.param .u64 .ptr .align 1 _Z26reduce_array_shared_memoryPdS_i_param_1,
	.param .u32 _Z26reduce_array_shared_memoryPdS_i_param_2
)
{
	.reg .pred 	%p<39>;
	.reg .b32 	%r<26>;
	.reg .b64 	%rd<12>;
	.reg .b64 	%fd<33>;
	// demoted variable
	.shared .align 8 .b8 _ZZ26reduce_array_shared_memoryPdS_iE20device_shared_double[8192];
	ld.param.u64 	%rd5, [_Z26reduce_array_shared_memoryPdS_i_param_0];
	ld.param.u64 	%rd6, [_Z26reduce_array_shared_memoryPdS_i_param_1];
	ld.param.u32 	%r7, [_Z26reduce_array_shared_memoryPdS_i_param_2];
	mov.u32 	%r1, %tid.x;
	mov.u32 	%r2, %ctaid.x;
	mov.u32 	%r8, %ntid.x;
	mad.lo.s32 	%r25, %r2, %r8, %r1;
	setp.ge.s32 	%p6, %r25, %r7;
	@%p6 bra 	$L__BB2_25;
	shl.b32 	%r10, %r1, 3;
	mov.u32 	%r11, _ZZ26reduce_array_shared_memoryPdS_iE20device_shared_double;
	add.s32 	%r4, %r11, %r10;
	setp.lt.u32 	%p7, %r1, 512;
	add.s32 	%r12, %r1, 512;
	setp.lt.s32 	%p8, %r12, %r7;
	and.pred  	%p1, %p7, %p8;
	setp.lt.u32 	%p9, %r1, 256;
	add.s32 	%r13, %r1, 256;
	setp.lt.s32 	%p10, %r13, %r7;
	and.pred  	%p2, %p9, %p10;
	setp.lt.u32 	%p11, %r1, 64;
	add.s32 	%r14, %r1, 64;
	setp.lt.s32 	%p12, %r14, %r7;
	and.pred  	%p3, %p11, %p12;
	setp.lt.u32 	%p13, %r1, 16;
	add.s32 	%r15, %r1, 16;
	setp.lt.s32 	%p14, %r15, %r7;
	and.pred  	%p4, %p13, %p14;
	setp.lt.u32 	%p15, %r1, 4;
	add.s32 	%r16, %r1, 4;
	setp.lt.s32 	%p16, %r16, %r7;
	and.pred  	%p5, %p15, %p16;
	mul.wide.u32 	%rd7, %r2, 8;
	cvta.to.global.u64 	%rd8, %rd6;
	add.s64 	%rd11, %rd8, %rd7;
	cvta.to.global.u64 	%rd2, %rd5;
	not.pred 	%p17, %p1;
	not.pred 	%p18, %p2;
	not.pred 	%p22, %p3;
	not.pred 	%p26, %p4;
	not.pred 	%p30, %p5;
$L__BB2_2:
	mul.wide.s32 	%rd9, %r25, 8;
	add.s64 	%rd10, %rd2, %rd9;
	ld.global.f64 	%fd1, [%rd10];
	st.shared.f64 	[%r4], %fd1;
	bar.sync 	0;
	@%p17 bra 	$L__BB2_4;
	ld.shared.f64 	%fd2, [%r4+4096];
	ld.shared.f64 	%fd3, [%r4];
	add.f64 	%fd4, %fd2, %fd3;
	st.shared.f64 	[%r4], %fd4;
$L__BB2_4:
	bar.sync 	0;
	@%p18 bra 	$L__BB2_6;
	ld.shared.f64 	%fd5, [%r4+2048];
	ld.shared.f64 	%fd6, [%r4];
	add.f64 	%fd7, %fd5, %fd6;
	st.shared.f64 	[%r4], %fd7;
$L__BB2_6:
	bar.sync 	0;
	setp.gt.u32 	%p19, %r1, 127;
	add.s32 	%r18, %r1, 128;
	setp.ge.s32 	%p20, %r18, %r7;
	or.pred  	%p21, %p19, %p20;
	@%p21 bra 	$L__BB2_8;
	ld.shared.f64 	%fd8, [%r4+1024];
	ld.shared.f64 	%fd9, [%r4];
	add.f64 	%fd10, %fd8, %fd9;
	st.shared.f64 	[%r4], %fd10;
$L__BB2_8:
	bar.sync 	0;
	@%p22 bra 	$L__BB2_10;
	ld.shared.f64 	%fd11, [%r4+512];
	ld.shared.f64 	%fd12, [%r4];
	add.f64 	%fd13, %fd11, %fd12;
	st.shared.f64 	[%r4], %fd13;
$L__BB2_10:
	bar.sync 	0;
	setp.gt.u32 	%p23, %r1, 31;
	add.s32 	%r20, %r1, 32;
	setp.ge.s32 	%p24, %r20, %r7;
	or.pred  	%p25, %p23, %p24;
	@%p25 bra 	$L__BB2_12;
	ld.shared.f64 	%fd14, [%r4+256];
	ld.shared.f64 	%fd15, [%r4];
	add.f64 	%fd16, %fd14, %fd15;
	st.shared.f64 	[%r4], %fd16;
$L__BB2_12:
	bar.sync 	0;
	@%p26 bra 	$L__BB2_14;
	ld.shared.f64 	%fd17, [%r4+128];
	ld.shared.f64 	%fd18, [%r4];
	add.f64 	%fd19, %fd17, %fd18;
	st.shared.f64 	[%r4], %fd19;
$L__BB2_14:
	bar.sync 	0;
	setp.gt.u32 	%p27, %r1, 7;
	add.s32 	%r22, %r1, 8;
	setp.ge.s32 	%p28, %r22, %r7;
	or.pred  	%p29, %p27, %p28;
	@%p29 bra 	$L__BB2_16;
	ld.shared.f64 	%fd20, [%r4+64];
	ld.shared.f64 	%fd21, [%r4];
	add.f64 	%fd22, %fd20, %fd21;
	st.shared.f64 	[%r4], %fd22;
$L__BB2_16:
	bar.sync 	0;
	@%p30 bra 	$L__BB2_18;
	ld.shared.f64 	%fd23, [%r4+32];
	ld.shared.f64 	%fd24, [%r4];
	add.f64 	%fd25, %fd23, %fd24;
	st.shared.f64 	[%r4], %fd25;
$L__BB2_18:
	bar.sync 	0;
	setp.gt.u32 	%p31, %r1, 1;
	add.s32 	%r24, %r1, 2;
	setp.ge.s32 	%p32, %r24, %r7;
	or.pred  	%p33, %p31, %p32;
	@%p33 bra 	$L__BB2_20;
	ld.shared.f64 	%fd26, [%r4+16];
	ld.shared.f64 	%fd27, [%r4];
	add.f64 	%fd28, %fd26, %fd27;
	st.shared.f64 	[%r4], %fd28;
$L__BB2_20:
	bar.sync 	0;
	setp.ne.s32 	%p34, %r1, 0;
	setp.lt.s32 	%p35, %r7, 2;
	or.pred  	%p36, %p34, %p35;
	@%p36 bra 	$L__BB2_22;
	ld.shared.f64 	%fd29, [%r4+8];
	ld.shared.f64 	%fd30, [%r4];
	add.f64 	%fd31, %fd29, %fd30;
	st.shared.f64 	[%r4], %fd31;
$L__BB2_22:
	setp.ne.s32 	%p37, %r1, 0;
	bar.sync 	0;
	@%p37 bra 	$L__BB2_24;
	ld.shared.f64 	%fd32, [_ZZ26reduce_array_shared_memoryPdS_iE20device_shared_double];
	st.global.f64 	[%rd11], %fd32;
$L__BB2_24:
	bar.sync 	0;
	add.s32 	%r25, %r25, 16384;
	add.s64 	%rd11, %rd11, 128;
	setp.lt.s32 	%p38, %r25, %r7;
	@%p38 bra 	$L__BB2_2;
$L__BB2_25:
	ret;

}


// ===== COMPILED SASS (sm_100) =====

	.target	sm_100

	.elftype	@"ET_EXEC"


//--------------------- .note.nv.tkinfo           --------------------------
	.section	.note.nv.tkinfo,"",@"SHT_NOTE"
	.sectionflags	@"SHF_NOTE_NV_TKINFO"
	.tkinfo
        /*0018*/ 	.word	0x00000002
        /*0030*/ 	.string	""
        /*0030*/ 	.string	"ptxas"
        /*0030*/ 	.string	"Cuda compilation tools, release 13.0, V13.0.88"
        /*0030*/ 	.string	"Build cuda_13.0.r13.0/compiler.36424714_0"
        /*0030*/ 	.string	"-arch sm_100 -m 64 "



//--------------------- .note.nv.cuinfo           --------------------------
	.section	.note.nv.cuinfo,"",@"SHT_NOTE"
	.sectionflags	@"SHF_NOTE_NV_CUINFO"
        /*0018*/ 	.short	0x0002
        /*001a*/ 	.short	0x0064
        /*001c*/ 	.short	0x0082
	.zero		2


//--------------------- .nv.info                  --------------------------
	.section	.nv.info,"",@"SHT_CUDA_INFO"
	.align	4


	//----- nvinfo : EIATTR_REGCOUNT
	.align		4
        /*0000*/ 	.byte	0x04, 0x2f
        /*0002*/ 	.short	(.L_3 - .L_2)
	.align		4
.L_2:
        /*0004*/ 	.word	index@(_Z20calculate_each_pointPd)
        /*0008*/ 	.word	0x0000002f


	//----- nvinfo : EIATTR_FRAME_SIZE
	.align		4
.L_3:
        /*000c*/ 	.byte	0x04, 0x11
        /*000e*/ 	.short	(.L_5 - .L_4)
	.align		4
.L_4:
        /*0010*/ 	.word	index@($__internal_0_$__cuda_sm20_div_rn_f64_full)
        /*0014*/ 	.word	0x00000000


	//----- nvinfo : EIATTR_FRAME_SIZE
	.align		4
.L_5:
        /*0018*/ 	.byte	0x04, 0x11
        /*001a*/ 	.short	(.L_7 - .L_6)
	.align		4
.L_6:
        /*001c*/ 	.word	index@(_Z20calculate_each_pointPd)
        /*0020*/ 	.word	0x00000000


	//----- nvinfo : EIATTR_REGCOUNT
	.align		4
.L_7:
        /*0024*/ 	.byte	0x04, 0x2f
        /*0026*/ 	.short	(.L_9 - .L_8)
	.align		4
.L_8:
        /*0028*/ 	.word	index@(_Z26reduce_array_global_memoryPdS_i)
        /*002c*/ 	.word	0x00000018


	//----- nvinfo : EIATTR_FRAME_SIZE
	.align		4
.L_9:
        /*0030*/ 	.byte	0x04, 0x11
        /*0032*/ 	.short	(.L_11 - .L_10)
	.align		4
.L_10:
        /*0034*/ 	.word	index@(_Z26reduce_array_global_memoryPdS_i)
        /*0038*/ 	.word	0x00000000


	//----- nvinfo : EIATTR_REGCOUNT
	.align		4
.L_11:
        /*003c*/ 	.byte	0x04, 0x2f
        /*003e*/ 	.short	(.L_13 - .L_12)
	.align		4
.L_12:
        /*0040*/ 	.word	index@(_Z26reduce_array_shared_memoryPdS_i)
        /*0044*/ 	.word	0x00000014


	//----- nvinfo : EIATTR_FRAME_SIZE
	.align		4
.L_13:
        /*0048*/ 	.byte	0x04, 0x11
        /*004a*/ 	.short	(.L_15 - .L_14)
	.align		4
.L_14:
        /*004c*/ 	.word	index@(_Z26reduce_array_shared_memoryPdS_i)
        /*0050*/ 	.word	0x00000000


	//----- nvinfo : EIATTR_MIN_STACK_SIZE
	.align		4
.L_15:
        /*0054*/ 	.byte	0x04, 0x12
        /*0056*/ 	.short	(.L_17 - .L_16)
	.align		4
.L_16:
        /*0058*/ 	.word	index@(_Z26reduce_array_shared_memoryPdS_i)
        /*005c*/ 	.word	0x00000000


	//----- nvinfo : EIATTR_MIN_STACK_SIZE
	.align		4
.L_17:
        /*0060*/ 	.byte	0x04, 0x12
        /*0062*/ 	.short	(.L_19 - .L_18)
	.align		4
.L_18:
        /*0064*/ 	.word	index@(_Z26reduce_array_global_memoryPdS_i)
        /*0068*/ 	.word	0x00000000


	//----- nvinfo : EIATTR_MIN_STACK_SIZE
	.align		4
.L_19:
        /*006c*/ 	.byte	0x04, 0x12
        /*006e*/ 	.short	(.L_21 - .L_20)
	.align		4
.L_20:
        /*0070*/ 	.word	index@(_Z20calculate_each_pointPd)
        /*0074*/ 	.word	0x00000000
.L_21:


//--------------------- .nv.compat                --------------------------
	.section	.nv.compat,"",@"SHT_CUDA_COMPAT_INFO"
	.align	4
        /*0000*/ 	.byte	0x02, 0x09, 0x00, 0x00, 0x02, 0x02, 0x01, 0x00, 0x02, 0x05, 0x05, 0x00, 0x03, 0x07, 0x01, 0x01
        /*0010*/ 	.byte	0x02, 0x03, 0x00, 0x00, 0x02, 0x06, 0x01, 0x00, 0x04, 0x0b, 0x08, 0x00, 0x01, 0x00, 0x00, 0x00
        /*0020*/ 	.byte	0x00, 0x00, 0x00, 0x00


//--------------------- .nv.info._Z26reduce_array_shared_memoryPdS_i --------------------------
	.section	.nv.info._Z26reduce_array_shared_memoryPdS_i,"",@"SHT_CUDA_INFO"
	.sectionflags	@""
	.align	4


	//----- nvinfo : EIATTR_CUDA_API_VERSION
	.align		4
        /*0000*/ 	.byte	0x04, 0x37
        /*0002*/ 	.short	(.L_23 - .L_22)
.L_22:
        /*0004*/ 	.word	0x00000082


	//----- nvinfo : EIATTR_KPARAM_INFO
	.align		4
.L_23:
        /*0008*/ 	.byte	0x04, 0x17
        /*000a*/ 	.short	(.L_25 - .L_24)
.L_24:
        /*000c*/ 	.word	0x00000000
        /*0010*/ 	.short	0x0002
        /*0012*/ 	.short	0x0010
        /*0014*/ 	.byte	0x00, 0xf0, 0x11, 0x00


	//----- nvinfo : EIATTR_KPARAM_INFO
	.align		4
.L_25:
        /*0018*/ 	.byte	0x04, 0x17
        /*001a*/ 	.short	(.L_27 - .L_26)
.L_26:
        /*001c*/ 	.word	0x00000000
        /*0020*/ 	.short	0x0001
        /*0022*/ 	.short	0x0008
        /*0024*/ 	.byte	0x00, 0xf5, 0x21, 0x00


	//----- nvinfo : EIATTR_KPARAM_INFO
	.align		4
.L_27:
        /*0028*/ 	.byte	0x04, 0x17
        /*002a*/ 	.short	(.L_29 - .L_28)
.L_28:
        /*002c*/ 	.word	0x00000000
        /*0030*/ 	.short	0x0000
        /*0032*/ 	.short	0x0000
        /*0034*/ 	.byte	0x00, 0xf5, 0x21, 0x00


	//----- nvinfo : EIATTR_SPARSE_MMA_MASK
	.align		4
.L_29:
        /*0038*/ 	.byte	0x03, 0x50
        /*003a*/ 	.short	0x0000


	//----- nvinfo : EIATTR_MAXREG_COUNT
	.align		4
        /*003c*/ 	.byte	0x03, 0x1b
        /*003e*/ 	.short	0x00ff


	//----- nvinfo : EIATTR_NUM_BARRIERS
	.align		4
        /*0040*/ 	.byte	0x02, 0x4c
        /*0042*/ 	.byte	0x01
	.zero		1


	//----- nvinfo : EIATTR_MERCURY_ISA_VERSION
	.align		4
        /*0044*/ 	.byte	0x03, 0x5f
        /*0046*/ 	.short	0x0101


	//----- nvinfo : EIATTR_VRC_CTA_INIT_COUNT
	.align		4
        /*0048*/ 	.byte	0x02, 0x4a
	.zero		1
	.zero		1


	//----- nvinfo : EIATTR_EXIT_INSTR_OFFSETS
	.align		4
        /*004c*/ 	.byte	0x04, 0x1c
        /*004e*/ 	.short	(.L_31 - .L_30)


	//   ....[0]....
.L_30:
        /*0050*/ 	.word	0x00000070


	//   ....[1]....
        /*0054*/ 	.word	0x00000790


	//----- nvinfo : EIATTR_CRS_STACK_SIZE
	.align		4
.L_31:
        /*0058*/ 	.byte	0x04, 0x1e
        /*005a*/ 	.short	(.L_33 - .L_32)
.L_32:
        /*005c*/ 	.word	0x00000000


	//----- nvinfo : EIATTR_CBANK_PARAM_SIZE
	.align		4
.L_33:
        /*0060*/ 	.byte	0x03, 0x19
        /*0062*/ 	.short	0x0014


	//----- nvinfo : EIATTR_PARAM_CBANK
	.align		4
        /*0064*/ 	.byte	0x04, 0x0a
        /*0066*/ 	.short	(.L_35 - .L_34)
	.align		4
.L_34:
        /*0068*/ 	.word	index@(.nv.constant0._Z26reduce_array_shared_memoryPdS_i)
        /*006c*/ 	.short	0x0380
        /*006e*/ 	.short	0x0014


	//----- nvinfo : EIATTR_SW_WAR
	.align		4
.L_35:
        /*0070*/ 	.byte	0x04, 0x36
        /*0072*/ 	.short	(.L_37 - .L_36)
.L_36:
        /*0074*/ 	.word	0x00000008
.L_37:


//--------------------- .nv.info._Z26reduce_array_global_memoryPdS_i --------------------------
	.section	.nv.info._Z26reduce_array_global_memoryPdS_i,"",@"SHT_CUDA_INFO"
	.sectionflags	@""
	.align	4


	//----- nvinfo : EIATTR_CUDA_API_VERSION
	.align		4
        /*0000*/ 	.byte	0x04, 0x37
        /*0002*/ 	.short	(.L_39 - .L_38)
.L_38:
        /*0004*/ 	.word	0x00000082


	//----- nvinfo : EIATTR_KPARAM_INFO
	.align		4
.L_39:
        /*0008*/ 	.byte	0x04, 0x17
        /*000a*/ 	.short	(.L_41 - .L_40)
.L_40:
        /*000c*/ 	.word	0x00000000
        /*0010*/ 	.short	0x0002
        /*0012*/ 	.short	0x0010
        /*0014*/ 	.byte	0x00, 0xf0, 0x11, 0x00


	//----- nvinfo : EIATTR_KPARAM_INFO
	.align		4
.L_41:
        /*0018*/ 	.byte	0x04, 0x17
        /*001a*/ 	.short	(.L_43 - .L_42)
.L_42:
        /*001c*/ 	.word	0x00000000
        /*0020*/ 	.short	0x0001
        /*0022*/ 	.short	0x0008
        /*0024*/ 	.byte	0x00, 0xf5, 0x21, 0x00


	//----- nvinfo : EIATTR_KPARAM_INFO
	.align		4
.L_43:
        /*0028*/ 	.byte	0x04, 0x17
        /*002a*/ 	.short	(.L_45 - .L_44)
.L_44:
        /*002c*/ 	.word	0x00000000
        /*0030*/ 	.short	0x0000
        /*0032*/ 	.short	0x0000
        /*0034*/ 	.byte	0x00, 0xf5, 0x21, 0x00


	//----- nvinfo : EIATTR_SPARSE_MMA_MASK
	.align		4
.L_45:
        /*0038*/ 	.byte	0x03, 0x50
        /*003a*/ 	.short	0x0000


	//----- nvinfo : EIATTR_MAXREG_COUNT
	.align		4
        /*003c*/ 	.byte	0x03, 0x1b
        /*003e*/ 	.short	0x00ff


	//----- nvinfo : EIATTR_MERCURY_ISA_VERSION
	.align		4
        /*0040*/ 	.byte	0x03, 0x5f
        /*0042*/ 	.short	0x0101


	//----- nvinfo : EIATTR_VRC_CTA_INIT_COUNT
	.align		4
        /*0044*/ 	.byte	0x02, 0x4a
	.zero		1
	.zero		1


	//----- nvinfo : EIATTR_EXIT_INSTR_OFFSETS
	.align		4
        /*0048*/ 	.byte	0x04, 0x1c
        /*004a*/ 	.short	(.L_47 - .L_46)


	//   ....[0]....
.L_46:
        /*004c*/ 	.word	0x00000080


	//   ....[1]....
        /*0050*/ 	.word	0x00000290


	//   ....[2]....
        /*0054*/ 	.word	0x00000580


	//----- nvinfo : EIATTR_CRS_STACK_SIZE
	.align		4
.L_47:
        /*0058*/ 	.byte	0x04, 0x1e
        /*005a*/ 	.short	(.L_49 - .L_48)
.L_48:
        /*005c*/ 	.word	0x00000000


	//----- nvinfo : EIATTR_CBANK_PARAM_SIZE
	.align		4
.L_49:
        /*0060*/ 	.byte	0x03, 0x19
        /*0062*/ 	.short	0x0014


	//----- nvinfo : EIATTR_PARAM_CBANK
	.align		4
        /*0064*/ 	.byte	0x04, 0x0a
        /*0066*/ 	.short	(.L_51 - .L_50)
	.align		4
.L_50:
        /*0068*/ 	.word	index@(.nv.constant0._Z26reduce_array_global_memoryPdS_i)
        /*006c*/ 	.short	0x0380
        /*006e*/ 	.short	0x0014


	//----- nvinfo : EIATTR_SW_WAR
	.align		4
.L_51:
        /*0070*/ 	.byte	0x04, 0x36
        /*0072*/ 	.short	(.L_53 - .L_52)
.L_52:
        /*0074*/ 	.word	0x00000008
.L_53:


//--------------------- .nv.info._Z20calculate_each_pointPd --------------------------
	.section	.nv.info._Z20calculate_each_pointPd,"",@"SHT_CUDA_INFO"
	.sectionflags	@""
	.align	4


	//----- nvinfo : EIATTR_CUDA_API_VERSION
	.align		4
        /*0000*/ 	.byte	0x04, 0x37
        /*0002*/ 	.short	(.L_55 - .L_54)
.L_54:
        /*0004*/ 	.word	0x00000082


	//----- nvinfo : EIATTR_KPARAM_INFO
	.align		4
.L_55:
        /*0008*/ 	.byte	0x04, 0x17
        /*000a*/ 	.short	(.L_57 - .L_56)
.L_56:
        /*000c*/ 	.word	0x00000000
        /*0010*/ 	.short	0x0000
        /*0012*/ 	.short	0x0000
        /*0014*/ 	.byte	0x00, 0xf5, 0x21, 0x00


	//----- nvinfo : EIATTR_SPARSE_MMA_MASK
	.align		4
.L_57:
        /*0018*/ 	.byte	0x03, 0x50
        /*001a*/ 	.short	0x0000


	//----- nvinfo : EIATTR_MAXREG_COUNT
	.align		4
        /*001c*/ 	.byte	0x03, 0x1b
        /*001e*/ 	.short	0x00ff


	//----- nvinfo : EIATTR_MERCURY_ISA_VERSION
	.align		4
        /*0020*/ 	.byte	0x03, 0x5f
        /*0022*/ 	.short	0x0101


	//----- nvinfo : EIATTR_VRC_CTA_INIT_COUNT
	.align		4
        /*0024*/ 	.byte	0x02, 0x4a
	.zero		1
	.zero		1


	//----- nvinfo : EIATTR_EXIT_INSTR_OFFSETS
	.align		4
        /*0028*/ 	.byte	0x04, 0x1c
        /*002a*/ 	.short	(.L_59 - .L_58)


	//   ....[0]....
.L_58:
        /*002c*/ 	.word	0x00000090


	//   ....[1]....
        /*0030*/ 	.word	0x000008c0


	//   ....[2]....
        /*0034*/ 	.word	0x00001370


	//----- nvinfo : EIATTR_CRS_STACK_SIZE
	.align		4
.L_59:
        /*0038*/ 	.byte	0x04, 0x1e
        /*003a*/ 	.short	(.L_61 - .L_60)
.L_60:
        /*003c*/ 	.word	0x00000000


	//----- nvinfo : EIATTR_CBANK_PARAM_SIZE
	.align		4
.L_61:
        /*0040*/ 	.byte	0x03, 0x19
        /*0042*/ 	.short	0x0008


	//----- nvinfo : EIATTR_PARAM_CBANK
	.align		4
        /*0044*/ 	.byte	0x04, 0x0a
        /*0046*/ 	.short	(.L_63 - .L_62)
	.align		4
.L_62:
        /*0048*/ 	.word	index@(.nv.constant0._Z20calculate_each_pointPd)
        /*004c*/ 	.short	0x0380
        /*004e*/ 	.short	0x0008


	//----- nvinfo : EIATTR_SW_WAR
	.align		4
.L_63:
        /*0050*/ 	.byte	0x04, 0x36
        /*0052*/ 	.short	(.L_65 - .L_64)
.L_64:
        /*0054*/ 	.word	0x00000008
.L_65:


//--------------------- .nv.callgraph             --------------------------
	.section	.nv.callgraph,"",@"SHT_CUDA_CALLGRAPH"
	.align	4
	.sectionentsize	8
	.align		4
        /*0000*/ 	.word	0x00000000
	.align		4
        /*0004*/ 	.word	0xffffffff
	.align		4
        /*0008*/ 	.word	0x00000000
	.align		4
        /*000c*/ 	.word	0xfffffffe
	.align		4
        /*0010*/ 	.word	0x00000000
	.align		4
        /*0014*/ 	.word	0xfffffffd
	.align		4
        /*0018*/ 	.word	0x00000000
	.align		4
        /*001c*/ 	.word	0xfffffffc


//--------------------- .nv.constant3             --------------------------
	.section	.nv.constant3,"a",@progbits
	.align	8
.nv.constant3:
	.type		n,@object
	.size		n,(.L_0 - n)
n:
	.zero		4
.L_0:
	.zero		4
	.type		l,@object
	.size		l,(.L_1 - l)
l:
	.zero		8
.L_1:


//--------------------- .text._Z26reduce_array_shared_memoryPdS_i --------------------------
	.section	.text._Z26reduce_array_shared_memoryPdS_i,"ax",@progbits
	.align	128
        .global         _Z26reduce_array_shared_memoryPdS_i
        .type           _Z26reduce_array_shared_memoryPdS_i,@function
        .size           _Z26reduce_array_shared_memoryPdS_i,(.L_x_24 - _Z26reduce_array_shared_memoryPdS_i)
        .other          _Z26reduce_array_shared_memoryPdS_i,@"STO_CUDA_ENTRY STV_DEFAULT"
_Z26reduce_array_shared_memoryPdS_i:
.text._Z26reduce_array_shared_memoryPdS_i:
[----:B------:R-:W-:Y:S01]  /*0000*/  LDC R1, c[0x0][0x37c] ;  /* 0x0000df00ff017b82 */ /* 0x000fe20000000800 */
[----:B------:R-:W0:Y:S07]  /*0010*/  S2R R0, SR_TID.X ;  /* 0x0000000000007919 */ /* 0x000e2e0000002100 */
[----:B------:R-:W0:Y:S01]  /*0020*/  S2UR UR8, SR_CTAID.X ;  /* 0x00000000000879c3 */ /* 0x000e220000002500 */
[----:B------:R-:W1:Y:S07]  /*0030*/  LDCU UR9, c[0x0][0x390] ;  /* 0x00007200ff0977ac */ /* 0x000e6e0008000800 */
[----:B------:R-:W0:Y:S02]  /*0040*/  LDC R3, c[0x0][0x360] ;  /* 0x0000d800ff037b82 */ /* 0x000e240000000800 */
[----:B0-----:R-:W-:-:S05]  /*0050*/  IMAD R10, R3, UR8, R0 ;  /* 0x00000008030a7c24 */ /* 0x001fca000f8e0200 */
[----:B-1----:R-:W-:-:S13]  /*0060*/  ISETP.GE.AND P0, PT, R10, UR9, PT ;  /* 0x000000090a007c0c */ /* 0x002fda000bf06270 */
[----:B------:R-:W-:Y:S05]  /*0070*/  @P0 EXIT ;  /* 0x000000000000094d */ /* 0x000fea0003800000 */
[----:B------:R-:W0:Y:S01]  /*0080*/  S2UR UR7, SR_CgaCtaId ;  /* 0x00000000000779c3 */ /* 0x000e220000008800 */
[----:B------:R-:W1:Y:S01]  /*0090*/  LDCU.64 UR4, c[0x0][0x388] ;  /* 0x00007100ff0477ac */ /* 0x000e620008000a00 */
[C---:B------:R-:W-:Y:S02]  /*00a0*/  VIADD R2, R0.reuse, 0x200 ;  /* 0x0000020000027836 */ /* 0x040fe40000000000 */
[C---:B------:R-:W-:Y:S01]  /*00b0*/  VIADD R3, R0.reuse, 0x100 ;  /* 0x0000010000037836 */ /* 0x040fe20000000000 */
[----:B------:R-:W-:Y:S01]  /*00c0*/  UMOV UR6, 0x400 ;  /* 0x0000040000067882 */ /* 0x000fe20000000000 */
[----:B------:R-:W-:Y:S01]  /*00d0*/  VIADD R4, R0, 0x40 ;  /* 0x0000004000047836 */ /* 0x000fe20000000000 */
[----:B------:R-:W-:Y:S01]  /*00e0*/  ISETP.GE.AND P0, PT, R2, UR9, PT ;  /* 0x0000000902007c0c */ /* 0x000fe2000bf06270 */
[C---:B------:R-:W-:Y:S01]  /*00f0*/  VIADD R5, R0.reuse, 0x10 ;  /* 0x0000001000057836 */ /* 0x040fe20000000000 */
[----:B------:R-:W-:Y:S01]  /*0100*/  ISETP.GE.AND P1, PT, R3, UR9, PT ;  /* 0x0000000903007c0c */ /* 0x000fe2000bf26270 */
[----:B------:R-:W-:Y:S01]  /*0110*/  VIADD R6, R0, 0x4 ;  /* 0x0000000400067836 */ /* 0x000fe20000000000 */
[----:B------:R-:W-:Y:S01]  /*0120*/  ISETP.GE.AND P2, PT, R4, UR9, PT ;  /* 0x0000000904007c0c */ /* 0x000fe2000bf46270 */
[----:B------:R-:W2:Y:S01]  /*0130*/  LDC.64 R2, c[0x0][0x380] ;  /* 0x0000e000ff027b82 */ /* 0x000ea20000000a00 */
[----:B------:R-:W-:Y:S01]  /*0140*/  ISETP.GE.AND P3, PT, R5, UR9, PT ;  /* 0x0000000905007c0c */ /* 0x000fe2000bf66270 */
[----:B------:R-:W3:Y:S01]  /*0150*/  LDCU.64 UR10, c[0x0][0x358] ;  /* 0x00006b00ff0a77ac */ /* 0x000ee20008000a00 */
[----:B------:R-:W-:-:S02]  /*0160*/  ISETP.GE.AND P4, PT, R6, UR9, PT ;  /* 0x0000000906007c0c */ /* 0x000fc4000bf86270 */
[C---:B------:R-:W-:Y:S01]  /*0170*/  ISETP.LT.U32.AND P0, PT, R0.reuse, 0x200, !P0 ;  /* 0x000002000000780c */ /* 0x040fe20004701070 */
[----:B-1----:R-:W-:Y:S02]  /*0180*/  UIMAD.WIDE.U32 UR4, UR8, 0x8, UR4 ;  /* 0x00000008080478a5 */ /* 0x002fe4000f8e0004 */
[----:B------:R-:W1:Y:S01]  /*0190*/  LDC R4, c[0x0][0x390] ;  /* 0x0000e400ff047b82 */ /* 0x000e620000000800 */
[C---:B------:R-:W-:Y:S02]  /*01a0*/  ISETP.LT.U32.AND P1, PT, R0.reuse, 0x100, !P1 ;  /* 0x000001000000780c */ /* 0x040fe40004f21070 */
[C---:B------:R-:W-:Y:S01]  /*01b0*/  ISETP.LT.U32.AND P2, PT, R0.reuse, 0x40, !P2 ;  /* 0x000000400000780c */ /* 0x040fe20005741070 */
[----:B0-----:R-:W-:Y:S01]  /*01c0*/  ULEA UR6, UR7, UR6, 0x18 ;  /* 0x0000000607067291 */ /* 0x001fe2000f8ec0ff */
[----:B------:R-:W-:Y:S01]  /*01d0*/  IMAD.U32 R7, RZ, RZ, UR5 ;  /* 0x00000005ff077e24 */ /* 0x000fe2000f8e00ff */
[C---:B------:R-:W-:Y:S01]  /*01e0*/  ISETP.LT.U32.AND P3, PT, R0.reuse, 0x10, !P3 ;  /* 0x000000100000780c */ /* 0x040fe20005f61070 */
[----:B------:R-:W-:Y:S01]  /*01f0*/  IMAD.U32 R6, RZ, RZ, UR4 ;  /* 0x00000004ff067e24 */ /* 0x000fe2000f8e00ff */
[C---:B------:R-:W-:Y:S01]  /*0200*/  ISETP.LT.U32.AND P4, PT, R0.reuse, 0x4, !P4 ;  /* 0x000000040000780c */ /* 0x040fe20006781070 */
[----:B------:R-:W-:Y:S01]  /*0210*/  IMAD.MOV.U32 R5, RZ, RZ, R7 ;  /* 0x000000ffff057224 */ /* 0x000fe200078e0007 */
[----:B------:R-:W-:Y:S01]  /*0220*/  LEA R6, R0, UR6, 0x3 ;  /* 0x0000000600067c11 */ /* 0x000fe2000f8e18ff */
[----:B------:R-:W-:-:S02]  /*0230*/  IMAD.U32 R8, RZ, RZ, UR4 ;  /* 0x00000004ff087e24 */ /* 0x000fc4000f8e00ff */
[----:B------:R-:W-:Y:S02]  /*0240*/  IMAD.U32 R9, RZ, RZ, UR5 ;  /* 0x00000005ff097e24 */ /* 0x000fe4000f8e00ff */
[----:B---3--:R-:W-:-:S07]  /*0250*/  IMAD.MOV.U32 R7, RZ, RZ, R10 ;  /* 0x000000ffff077224 */ /* 0x008fce00078e000a */
.L_x_0:
[----:B--2---:R-:W-:-:S06]  /*0260*/  IMAD.WIDE R10, R7, 0x8, R2 ;  /* 0x00000008070a7825 */ /* 0x004fcc00078e0202 */
[----:B------:R-:W2:Y:S01]  /*0270*/  LDG.E.64 R10, desc[UR10][R10.64] ;  /* 0x0000000a0a0a7981 */ /* 0x000ea2000c1e1b00 */
[----:B------:R-:W-:Y:S05]  /*0280*/  WARPSYNC.ALL ;  /* 0x0000000000007948 */ /* 0x000fea0003800000 */
[----:B------:R-:W-:Y:S01]  /*0290*/  VIADD R9, R0, 0x80 ;  /* 0x0000008000097836 */ /* 0x000fe20000000000 */
[----:B-1----:R-:W-:Y:S01]  /*02a0*/  ISETP.GE.AND P6, PT, R4, 0x2, PT ;  /* 0x000000020400780c */ /* 0x002fe20003fc6270 */
[----:B------:R-:W-:-:S03]  /*02b0*/  VIADD R7, R7, 0x4000 ;  /* 0x0000400007077836 */ /* 0x000fc60000000000 */
[----:B------:R-:W-:Y:S01]  /*02c0*/  ISETP.GE.AND P5, PT, R9, R4, PT ;  /* 0x000000040900720c */ /* 0x000fe20003fa6270 */
[C---:B------:R-:W-:Y:S01]  /*02d0*/  VIADD R9, R0.reuse, 0x20 ;  /* 0x0000002000097836 */ /* 0x040fe20000000000 */
[C---:B------:R-:W-:Y:S02]  /*02e0*/  ISETP.NE.OR P6, PT, R0.reuse, RZ, !P6 ;  /* 0x000000ff0000720c */ /* 0x040fe400077c5670 */
[----:B------:R-:W-:Y:S01]  /*02f0*/  ISETP.GT.U32.OR P5, PT, R0, 0x7f, P5 ;  /* 0x0000007f0000780c */ /* 0x000fe20002fa4470 */
[----:B--2---:R-:W-:Y:S01]  /*0300*/  STS.64 [R6], R10 ;  /* 0x0000000a06007388 */ /* 0x004fe20000000a00 */
[----:B------:R-:W-:Y:S06]  /*0310*/  BAR.SYNC.DEFER_BLOCKING 0x0 ;  /* 0x0000000000007b1d */ /* 0x000fec0000010000 */
[----:B------:R-:W-:Y:S04]  /*0320*/  @P0 LDS.64 R12, [R6+0x1000] ;  /* 0x00100000060c0984 */ /* 0x000fe80000000a00 */
[----:B------:R-:W0:Y:S02]  /*0330*/  @P0 LDS.64 R14, [R6] ;  /* 0x00000000060e0984 */ /* 0x000e240000000a00 */
[----:B0-----:R-:W-:-:S07]  /*0340*/  @P0 DADD R12, R12, R14 ;  /* 0x000000000c0c0229 */ /* 0x001fce000000000e */
[----:B------:R-:W-:Y:S01]  /*0350*/  @P0 STS.64 [R6], R12 ;  /* 0x0000000c06000388 */ /* 0x000fe20000000a00 */
[----:B------:R-:W-:Y:S06]  /*0360*/  BAR.SYNC.DEFER_BLOCKING 0x0 ;  /* 0x0000000000007b1d */ /* 0x000fec0000010000 */
[----:B------:R-:W-:Y:S04]  /*0370*/  @P1 LDS.64 R14, [R6+0x800] ;  /* 0x00080000060e1984 */ /* 0x000fe80000000a00 */
[----:B------:R-:W0:Y:S02]  /*0380*/  @P1 LDS.64 R16, [R6] ;  /* 0x0000000006101984 */ /* 0x000e240000000a00 */
[----:B0-----:R-:W-:-:S07]  /*0390*/  @P1 DADD R14, R14, R16 ;  /* 0x000000000e0e1229 */ /* 0x001fce0000000010 */
[----:B------:R-:W-:Y:S01]  /*03a0*/  @P1 STS.64 [R6], R14 ;  /* 0x0000000e06001388 */ /* 0x000fe20000000a00 */
[----:B------:R-:W-:Y:S06]  /*03b0*/  BAR.SYNC.DEFER_BLOCKING 0x0 ;  /* 0x0000000000007b1d */ /* 0x000fec0000010000 */
[----:B------:R-:W-:Y:S04]  /*03c0*/  @!P5 LDS.64 R10, [R6+0x400] ;  /* 0x00040000060ad984 */ /* 0x000fe80000000a00 */
[----:B------:R-:W0:Y:S02]  /*03d0*/  @!P5 LDS.64 R12, [R6] ;  /* 0x00000000060cd984 */ /* 0x000e240000000a00 */
[----:B0-----:R-:W-:-:S07]  /*03e0*/  @!P5 DADD R10, R10, R12 ;  /* 0x000000000a0ad229 */ /* 0x001fce000000000c */
[----:B------:R-:W-:Y:S01]  /*03f0*/  @!P5 STS.64 [R6], R10 ;  /* 0x0000000a0600d388 */ /* 0x000fe20000000a00 */
[----:B------:R-:W-:Y:S01]  /*0400*/  BAR.SYNC.DEFER_BLOCKING 0x0 ;  /* 0x0000000000007b1d */ /* 0x000fe20000010000 */
[----:B------:R-:W-:Y:S01]  /*0410*/  ISETP.GE.AND P5, PT, R9, R4, PT ;  /* 0x000000040900720c */ /* 0x000fe20003fa6270 */
[----:B------:R-:W-:-:S03]  /*0420*/  VIADD R9, R0, 0x8 ;  /* 0x0000000800097836 */ /* 0x000fc60000000000 */
[----:B------:R-:W-:Y:S01]  /*0430*/  ISETP.GT.U32.OR P5, PT, R0, 0x1f, P5 ;  /* 0x0000001f0000780c */ /* 0x000fe20002fa4470 */
        /* <DEDUP_REMOVED lines=23> */
[----:B------:R-:W-:-:S04]  /*05b0*/  ISETP.GE.AND P5, PT, R9, R4, PT ;  /* 0x000000040900720c */ /* 0x000fc80003fa6270 */
        /* <DEDUP_REMOVED lines=11> */
[----:B------:R-:W-:-:S13]  /*0670*/  ISETP.NE.AND P5, PT, R0, RZ, PT ;  /* 0x000000ff0000720c */ /* 0x000fda0003fa5270 */
[----:B------:R-:W0:Y:S01]  /*0680*/  @!P5 S2R R16, SR_CgaCtaId ;  /* 0x000000000010d919 */ /* 0x000e220000008800 */
[----:B------:R-:W-:Y:S01]  /*0690*/  @!P5 MOV R9, 0x400 ;  /* 0x000004000009d802 */ /* 0x000fe20000000f00 */
[----:B------:R-:W-:Y:S04]  /*06a0*/  @!P6 LDS.64 R14, [R6+0x8] ;  /* 0x00000800060ee984 */ /* 0x000fe80000000a00 */
[----:B------:R-:W1:Y:S01]  /*06b0*/  @!P6 LDS.64 R12, [R6] ;  /* 0x00000000060ce984 */ /* 0x000e620000000a00 */
[----:B0-----:R-:W-:Y:S01]  /*06c0*/  @!P5 LEA R9, R16, R9, 0x18 ;  /* 0x000000091009d211 */ /* 0x001fe200078ec0ff */
[----:B-1----:R-:W-:-:S07]  /*06d0*/  @!P6 DADD R12, R14, R12 ;  /* 0x000000000e0ce229 */ /* 0x002fce000000000c */
[----:B------:R0:W-:Y:S01]  /*06e0*/  @!P6 STS.64 [R6], R12 ;  /* 0x0000000c0600e388 */ /* 0x0001e20000000a00 */
[----:B------:R-:W-:Y:S01]  /*06f0*/  BAR.SYNC.DEFER_BLOCKING 0x0 ;  /* 0x0000000000007b1d */ /* 0x000fe20000010000 */
[----:B0-----:R-:W-:Y:S01]  /*0700*/  @!P5 IMAD.MOV.U32 R12, RZ, RZ, R8 ;  /* 0x000000ffff0cd224 */ /* 0x001fe200078e0008 */
[----:B------:R-:W-:Y:S01]  /*0710*/  IADD3 R8, P6, PT, R8, 0x80, RZ ;  /* 0x0000008008087810 */ /* 0x000fe20007fde0ff */
[----:B------:R-:W-:-:S04]  /*0720*/  @!P5 IMAD.MOV.U32 R13, RZ, RZ, R5 ;  /* 0x000000ffff0dd224 */ /* 0x000fc800078e0005 */
[----:B------:R-:W-:Y:S01]  /*0730*/  IMAD.X R5, RZ, RZ, R5, P6 ;  /* 0x000000ffff057224 */ /* 0x000fe200030e0605 */
[----:B------:R-:W0:Y:S04]  /*0740*/  @!P5 LDS.64 R10, [R9] ;  /* 0x00000000090ad984 */ /* 0x000e280000000a00 */
[----:B0-----:R0:W-:Y:S01]  /*0750*/  @!P5 STG.E.64 desc[UR10][R12.64], R10 ;  /* 0x0000000a0c00d986 */ /* 0x0011e2000c101b0a */
[----:B------:R-:W-:Y:S01]  /*0760*/  BAR.SYNC.DEFER_BLOCKING 0x0 ;  /* 0x0000000000007b1d */ /* 0x000fe20000010000 */
[----:B------:R-:W-:-:S13]  /*0770*/  ISETP.GE.AND P5, PT, R7, R4, PT ;  /* 0x000000040700720c */ /* 0x000fda0003fa6270 */
[----:B0-----:R-:W-:Y:S05]  /*0780*/  @!P5 BRA `(.L_x_0) ;  /* 0xfffffff800b4d947 */ /* 0x001fea000383ffff */
[----:B------:R-:W-:Y:S05]  /*0790*/  EXIT ;  /* 0x000000000000794d */ /* 0x000fea0003800000 */
.L_x_1:
[----:B------:R-:W-:-:S00]  /*07a0*/  BRA `(.L_x_1) ;  /* 0xfffffffc00fc7947 */ /* 0x000fc0000383ffff */
[----:B------:R-:W-:-:S00]  /*07b0*/  NOP ;  /* 0x0000000000007918 */ /* 0x000fc00000000000 */
        /* <DEDUP_REMOVED lines=12> */
.L_x_24:


//--------------------- .text._Z26reduce_array_global_memoryPdS_i --------------------------
	.section	.text._Z26reduce_array_global_memoryPdS_i,"ax",@progbits
	.align	128
        .global         _Z26reduce_array_global_memoryPdS_i
        .type           _Z26reduce_array_global_memoryPdS_i,@function
        .size           _Z26reduce_array_global_memoryPdS_i,(.L_x_25 - _Z26reduce_array_global_memoryPdS_i)
        .other          _Z26reduce_array_global_memoryPdS_i,@"STO_CUDA_ENTRY STV_DEFAULT"
_Z26reduce_array_global_memoryPdS_i:
.text._Z26reduce_array_global_memoryPdS_i:
[----:B------:R-:W-:Y:S01]  /*0000*/  LDC R1, c[0x0][0x37c] ;  /* 0x0000df00ff017b82 */ /* 0x000fe20000000800 */
[----:B------:R-:W0:Y:S07]  /*0010*/  S2R R5, SR_TID.X ;  /* 0x0000000000057919 */ /* 0x000e2e0000002100 */
[----:B------:R-:W1:Y:S01]  /*0020*/  S2UR UR4, SR_CTAID.X ;  /* 0x00000000000479c3 */ /* 0x000e620000002500 */
[----:B------:R-:W1:Y:S07]  /*0030*/  LDCU UR5, c[0x0][0x360] ;  /* 0x00006c00ff0577ac */ /* 0x000e6e0008000800 */
[----:B------:R-:W2:Y:S01]  /*0040*/  LDC R2, c[0x0][0x390] ;  /* 0x0000e400ff027b82 */ /* 0x000ea20000000800 */
[----:B-1----:R-:W-:-:S06]  /*0050*/  UIMAD UR4, UR4, UR5, URZ ;  /* 0x00000005040472a4 */ /* 0x002fcc000f8e02ff */
[----:B0-----:R-:W-:-:S05]  /*0060*/  VIADD R3, R5, UR4 ;  /* 0x0000000405037c36 */ /* 0x001fca0008000000 */
[----:B--2---:R-:W-:-:S13]  /*0070*/  ISETP.GE.AND P0, PT, R3, R2, PT ;  /* 0x000000020300720c */ /* 0x004fda0003f06270 */
[----:B------:R-:W-:Y:S05]  /*0080*/  @P0 EXIT ;  /* 0x000000000000094d */ /* 0x000fea0003800000 */
[----:B------:R-:W-:Y:S01]  /*0090*/  ULOP3.LUT UR4, URZ, UR4, URZ, 0x33, !UPT ;  /* 0x00000004ff047292 */ /* 0x000fe2000f8e33ff */
[----:B------:R-:W-:Y:S01]  /*00a0*/  VIADDMNMX R0, R3, 0x4000, R2, !PT ;  /* 0x0000400003007846 */ /* 0x000fe20007800102 */
[----:B------:R-:W0:Y:S01]  /*00b0*/  LDCU UR6, c[0x0][0x390] ;  /* 0x00007200ff0677ac */ /* 0x000e220008000800 */
[----:B------:R-:W-:Y:S03]  /*00c0*/  BSSY.RECONVERGENT B0, `(.L_x_2) ;  /* 0x000001c000007945 */ /* 0x000fe60003800200 */
[----:B------:R-:W-:-:S04]  /*00d0*/  IADD3 R6, PT, PT, -R5, UR4, R0 ;  /* 0x0000000405067c10 */ /* 0x000fc8000fffe100 */
[C---:B------:R-:W-:Y:S01]  /*00e0*/  LOP3.LUT R0, R6.reuse, 0xc000, RZ, 0xc0, !PT ;  /* 0x0000c00006007812 */ /* 0x040fe200078ec0ff */
[----:B------:R-:W1:Y:S01]  /*00f0*/  LDCU.64 UR4, c[0x0][0x358] ;  /* 0x00006b00ff0477ac */ /* 0x000e620008000a00 */
[----:B------:R-:W-:Y:S02]  /*0100*/  ISETP.GE.U32.AND P0, PT, R6, 0xc000, PT ;  /* 0x0000c0000600780c */ /* 0x000fe40003f06070 */
[----:B------:R-:W-:Y:S02]  /*0110*/  ISETP.NE.AND P1, PT, R0, 0xc000, PT ;  /* 0x0000c0000000780c */ /* 0x000fe40003f25270 */
[----:B------:R-:W-:-:S04]  /*0120*/  LEA.HI R0, R2, R2, RZ, 0x1 ;  /* 0x0000000202007211 */ /* 0x000fc800078f08ff */
[----:B------:R-:W-:-:S07]  /*0130*/  SHF.R.S32.HI R0, RZ, 0x1, R0 ;  /* 0x00000001ff007819 */ /* 0x000fce0000011400 */
[----:B0-----:R-:W-:Y:S05]  /*0140*/  @!P1 BRA `(.L_x_3) ;  /* 0x00000000004c9947 */ /* 0x001fea0003800000 */
[----:B------:R-:W0:Y:S01]  /*0150*/  LDC.64 R4, c[0x0][0x380] ;  /* 0x0000e000ff047b82 */ /* 0x000e220000000a00 */
[----:B------:R-:W-:-:S04]  /*0160*/  LEA.HI R2, R6, 0x1, RZ, 0x12 ;  /* 0x0000000106027811 */ /* 0x000fc800078f90ff */
[----:B------:R-:W-:-:S05]  /*0170*/  LOP3.LUT R2, R2, 0x3, RZ, 0xc0, !PT ;  /* 0x0000000302027812 */ /* 0x000fca00078ec0ff */
[----:B------:R-:W-:Y:S02]  /*0180*/  IMAD.MOV R2, RZ, RZ, -R2 ;  /* 0x000000ffff027224 */ /* 0x000fe400078e0a02 */
[----:B0-----:R-:W-:-:S07]  /*0190*/  IMAD.WIDE R4, R0, 0x8, R4 ;  /* 0x0000000800047825 */ /* 0x001fce00078e0204 */
.L_x_4:
[----:B------:R-:W0:Y:S01]  /*01a0*/  LDC.64 R6, c[0x0][0x380] ;  /* 0x0000e000ff067b82 */ /* 0x000e220000000a00 */
[----:B------:R-:W-:-:S07]  /*01b0*/  ISETP.GE.AND P1, PT, R3, R0, PT ;  /* 0x000000000300720c */ /* 0x000fce0003f26270 */
[----:B------:R-:W2:Y:S06]  /*01c0*/  LDC.64 R12, c[0x0][0x388] ;  /* 0x0000e200ff0c7b82 */ /* 0x000eac0000000a00 */
[----:B------:R-:W-:-:S06]  /*01d0*/  @!P1 IMAD.WIDE R8, R3, 0x8, R4 ;  /* 0x0000000803089825 */ /* 0x000fcc00078e0204 */
[----:B-1----:R-:W3:Y:S01]  /*01e0*/  @!P1 LDG.E.64 R8, desc[UR4][R8.64] ;  /* 0x0000000408089981 */ /* 0x002ee2000c1e1b00 */
[----:B0-----:R-:W-:-:S06]  /*01f0*/  @!P1 IMAD.WIDE R6, R3, 0x8, R6 ;  /* 0x0000000803069825 */ /* 0x001fcc00078e0206 */
[----:B------:R-:W3:Y:S01]  /*0200*/  @!P1 LDG.E.64 R6, desc[UR4][R6.64] ;  /* 0x0000000406069981 */ /* 0x000ee2000c1e1b00 */
[----:B--2---:R-:W-:Y:S01]  /*0210*/  @!P1 IMAD.WIDE R12, R3, 0x8, R12 ;  /* 0x00000008030c9825 */ /* 0x004fe200078e020c */
[----:B------:R-:W-:-:S03]  /*0220*/  IADD3 R2, PT, PT, R2, 0x1, RZ ;  /* 0x0000000102027810 */ /* 0x000fc60007ffe0ff */
[----:B------:R-:W-:Y:S01]  /*0230*/  VIADD R3, R3, 0x4000 ;  /* 0x0000400003037836 */ /* 0x000fe20000000000 */
[----:B---3--:R-:W-:-:S07]  /*0240*/  @!P1 DADD R10, R6, R8 ;  /* 0x00000000060a9229 */ /* 0x008fce0000000008 */
[----:B------:R0:W-:Y:S01]  /*0250*/  @!P1 STG.E.64 desc[UR4][R12.64], R10 ;  /* 0x0000000a0c009986 */ /* 0x0001e2000c101b04 */
[----:B------:R-:W-:-:S13]  /*0260*/  ISETP.NE.AND P1, PT, R2, RZ, PT ;  /* 0x000000ff0200720c */ /* 0x000fda0003f25270 */
[----:B0-----:R-:W-:Y:S05]  /*0270*/  @P1 BRA `(.L_x_4) ;  /* 0xfffffffc00c81947 */ /* 0x001fea000383ffff */
.L_x_3:
[----:B-1----:R-:W-:Y:S05]  /*0280*/  BSYNC.RECONVERGENT B0 ;  /* 0x0000000000007941 */ /* 0x002fea0003800200 */
.L_x_2:
[----:B------:R-:W-:Y:S05]  /*0290*/  @!P0 EXIT ;  /* 0x000000000000894d */ /* 0x000fea0003800000 */
.L_x_5:
[----:B------:R-:W0:Y:S01]  /*02a0*/  LDC.64 R4, c[0x0][0x380] ;  /* 0x0000e000ff047b82 */ /* 0x000e220000000a00 */
[----:B------:R-:W-:-:S07]  /*02b0*/  ISETP.GE.AND P1, PT, R3, R0, PT ;  /* 0x000000000300720c */ /* 0x000fce0003f26270 */
[----:B------:R-:W1:Y:S01]  /*02c0*/  LDC.64 R8, c[0x0][0x380] ;  /* 0x0000e000ff087b82 */ /* 0x000e620000000a00 */
[----:B------:R-:W-:-:S07]  /*02d0*/  IADD3 R13, PT, PT, R3, 0x4000, RZ ;  /* 0x00004000030d7810 */ /* 0x000fce0007ffe0ff */
[----:B------:R-:W2:Y:S01]  /*02e0*/  LDC.64 R10, c[0x0][0x388] ;  /* 0x0000e200ff0a7b82 */ /* 0x000ea20000000a00 */
[----:B0-----:R-:W-:-:S07]  /*02f0*/  @!P1 IMAD.WIDE R4, R3, 0x8, R4 ;  /* 0x0000000803049825 */ /* 0x001fce00078e0204 */
[----:B------:R-:W0:Y:S01]  /*0300*/  LDC.64 R18, c[0x0][0x380] ;  /* 0x0000e000ff127b82 */ /* 0x000e220000000a00 */
[----:B------:R-:W-:Y:S02]  /*0310*/  @!P1 IMAD.WIDE R6, R0, 0x8, R4 ;  /* 0x0000000800069825 */ /* 0x000fe400078e0204 */
[----:B------:R-:W3:Y:S05]  /*0320*/  @!P1 LDG.E.64 R4, desc[UR4][R4.64] ;  /* 0x0000000404049981 */ /* 0x000eea000c1e1b00 */
[----:B------:R-:W4:Y:S01]  /*0330*/  LDC.64 R16, c[0x0][0x388] ;  /* 0x0000e200ff107b82 */ /* 0x000f220000000a00 */
[----:B------:R-:W3:Y:S01]  /*0340*/  @!P1 LDG.E.64 R6, desc[UR4][R6.64] ;  /* 0x0000000406069981 */ /* 0x000ee2000c1e1b00 */
[----:B------:R-:W-:Y:S01]  /*0350*/  ISETP.GE.AND P0, PT, R13, R0, PT ;  /* 0x000000000d00720c */ /* 0x000fe20003f06270 */
[----:B--2---:R-:W-:-:S12]  /*0360*/  @!P1 IMAD.WIDE R10, R3, 0x8, R10 ;  /* 0x00000008030a9825 */ /* 0x004fd800078e020a */
[----:B-1----:R-:W-:-:S04]  /*0370*/  @!P0 IMAD.WIDE R12, R3, 0x8, R8 ;  /* 0x00000008030c8825 */ /* 0x002fc800078e0208 */
[----:B------:R-:W-:Y:S01]  /*0380*/  @!P0 IMAD.WIDE R14, R0, 0x8, R12 ;  /* 0x00000008000e8825 */ /* 0x000fe200078e020c */
[----:B---3--:R-:W-:-:S07]  /*0390*/  @!P1 DADD R8, R4, R6 ;  /* 0x0000000004089229 */ /* 0x008fce0000000006 */
[----:B------:R1:W-:Y:S04]  /*03a0*/  @!P1 STG.E.64 desc[UR4][R10.64], R8 ;  /* 0x000000080a009986 */ /* 0x0003e8000c101b04 */
[----:B------:R2:W3:Y:S04]  /*03b0*/  @!P0 LDG.E.64 R4, desc[UR4][R12.64+0x20000] ;  /* 0x020000040c048981 */ /* 0x0004e8000c1e1b00 */
[----:B------:R-:W3:Y:S01]  /*03c0*/  @!P0 LDG.E.64 R6, desc[UR4][R14.64+0x20000] ;  /* 0x020000040e068981 */ /* 0x000ee2000c1e1b00 */
[C---:B------:R-:W-:Y:S02]  /*03d0*/  VIADD R21, R3.reuse, 0x8000 ;  /* 0x0000800003157836 */ /* 0x040fe40000000000 */
[----:B----4-:R-:W-:-:S03]  /*03e0*/  @!P0 IMAD.WIDE R16, R3, 0x8, R16 ;  /* 0x0000000803108825 */ /* 0x010fc600078e0210 */
[----:B------:R-:W-:Y:S01]  /*03f0*/  ISETP.GE.AND P1, PT, R21, R0, PT ;  /* 0x000000001500720c */ /* 0x000fe20003f26270 */
[----:B--2---:R-:W2:Y:S08]  /*0400*/  LDC.64 R12, c[0x0][0x380] ;  /* 0x0000e000ff0c7b82 */ /* 0x004eb00000000a00 */
[----:B-1----:R-:W1:Y:S04]  /*0410*/  LDC.64 R10, c[0x0][0x388] ;  /* 0x0000e200ff0a7b82 */ /* 0x002e680000000a00 */
[----:B0-----:R-:W-:-:S04]  /*0420*/  @!P1 IMAD.WIDE R18, R3, 0x8, R18 ;  /* 0x0000000803129825 */ /* 0x001fc800078e0212 */
[----:B------:R-:W-:Y:S01]  /*0430*/  @!P1 IMAD.WIDE R20, R0, 0x8, R18 ;  /* 0x0000000800149825 */ /* 0x000fe200078e0212 */
[----:B---3--:R-:W-:-:S07]  /*0440*/  @!P0 DADD R4, R4, R6 ;  /* 0x0000000004048229 */ /* 0x008fce0000000006 */
[----:B------:R0:W-:Y:S04]  /*0450*/  @!P0 STG.E.64 desc[UR4][R16.64+0x20000], R4 ;  /* 0x0200000410008986 */ /* 0x0001e8000c101b04 */
[----:B------:R-:W3:Y:S04]  /*0460*/  @!P1 LDG.E.64 R6, desc[UR4][R18.64+0x40000] ;  /* 0x0400000412069981 */ /* 0x000ee8000c1e1b00 */
[----:B------:R-:W3:Y:S01]  /*0470*/  @!P1 LDG.E.64 R8, desc[UR4][R20.64+0x40000] ;  /* 0x0400000414089981 */ /* 0x000ee2000c1e1b00 */
[C---:B------:R-:W-:Y:S01]  /*0480*/  IADD3 R15, PT, PT, R3.reuse, 0xc000, RZ ;  /* 0x0000c000030f7810 */ /* 0x040fe20007ffe0ff */
[----:B-1----:R-:W-:-:S03]  /*0490*/  @!P1 IMAD.WIDE R10, R3, 0x8, R10 ;  /* 0x00000008030a9825 */ /* 0x002fc600078e020a */
[----:B------:R-:W-:Y:S02]  /*04a0*/  ISETP.GE.AND P0, PT, R15, R0, PT ;  /* 0x000000000f00720c */ /* 0x000fe40003f06270 */
[----:B------:R-:W1:Y:S11]  /*04b0*/  LDC.64 R14, c[0x0][0x388] ;  /* 0x0000e200ff0e7b82 */ /* 0x000e760000000a00 */
[----:B--2---:R-:W-:Y:S01]  /*04c0*/  @!P0 IMAD.WIDE R12, R3, 0x8, R12 ;  /* 0x00000008030c8825 */ /* 0x004fe200078e020c */
[----:B---3--:R-:W-:-:S03]  /*04d0*/  @!P1 DADD R6, R6, R8 ;  /* 0x0000000006069229 */ /* 0x008fc60000000008 */
[----:B------:R-:W-:-:S04]  /*04e0*/  @!P0 IMAD.WIDE R8, R0, 0x8, R12 ;  /* 0x0000000800088825 */ /* 0x000fc800078e020c */
[----:B------:R2:W-:Y:S04]  /*04f0*/  @!P1 STG.E.64 desc[UR4][R10.64+0x40000], R6 ;  /* 0x040000060a009986 */ /* 0x0005e8000c101b04 */
[----:B0-----:R-:W3:Y:S04]  /*0500*/  @!P0 LDG.E.64 R4, desc[UR4][R12.64+0x60000] ;  /* 0x060000040c048981 */ /* 0x001ee8000c1e1b00 */
[----:B------:R-:W3:Y:S01]  /*0510*/  @!P0 LDG.E.64 R8, desc[UR4][R8.64+0x60000] ;  /* 0x0600000408088981 */ /* 0x000ee2000c1e1b00 */
[C---:B-1----:R-:W-:Y:S01]  /*0520*/  @!P0 IMAD.WIDE R14, R3.reuse, 0x8, R14 ;  /* 0x00000008030e8825 */ /* 0x042fe200078e020e */
[----:B------:R-:W-:Y:S01]  /*0530*/  IADD3 R3, PT, PT, R3, 0x10000, RZ ;  /* 0x0001000003037810 */ /* 0x000fe20007ffe0ff */
[----:B---3--:R-:W-:-:S07]  /*0540*/  @!P0 DADD R4, R4, R8 ;  /* 0x0000000004048229 */ /* 0x008fce0000000008 */
[----:B------:R2:W-:Y:S01]  /*0550*/  @!P0 STG.E.64 desc[UR4][R14.64+0x60000], R4 ;  /* 0x060000040e008986 */ /* 0x0005e2000c101b04 */
[----:B------:R-:W-:-:S13]  /*0560*/  ISETP.GE.AND P0, PT, R3, UR6, PT ;  /* 0x0000000603007c0c */ /* 0x000fda000bf06270 */
[----:B--2---:R-:W-:Y:S05]  /*0570*/  @!P0 BRA `(.L_x_5) ;  /* 0xfffffffc00488947 */ /* 0x004fea000383ffff */
[----:B------:R-:W-:Y:S05]  /*0580*/  EXIT ;  /* 0x000000000000794d */ /* 0x000fea0003800000 */
.L_x_6:
        /* <DEDUP_REMOVED lines=15> */
.L_x_25:


//--------------------- .text._Z20calculate_each_pointPd --------------------------
	.section	.text._Z20calculate_each_pointPd,"ax",@progbits
	.align	128
        .global         _Z20calculate_each_pointPd
        .type           _Z20calculate_each_pointPd,@function
        .size           _Z20calculate_each_pointPd,(.L_x_23 - _Z20calculate_each_pointPd)
        .other          _Z20calculate_each_pointPd,@"STO_CUDA_ENTRY STV_DEFAULT"
_Z20calculate_each_pointPd:
.text._Z20calculate_each_pointPd:
[----:B------:R-:W-:Y:S01]  /*0000*/  LDC R1, c[0x0][0x37c] ;  /* 0x0000df00ff017b82 */ /* 0x000fe20000000800 */
[----:B------:R-:W0:Y:S07]  /*0010*/  S2R R5, SR_TID.X ;  /* 0x0000000000057919 */ /* 0x000e2e0000002100 */
[----:B------:R-:W1:Y:S01]  /*0020*/  S2UR UR4, SR_CTAID.X ;  /* 0x00000000000479c3 */ /* 0x000e620000002500 */
[----:B------:R-:W1:Y:S01]  /*0030*/  LDCU UR5, c[0x0][0x360] ;  /* 0x00006c00ff0577ac */ /* 0x000e620008000800 */
[----:B------:R-:W2:Y:S01]  /*0040*/  LDCU UR6, c[0x3][URZ] ;  /* 0x00c00000ff0677ac */ /* 0x000ea20008000800 */
[----:B-1----:R-:W-:-:S02]  /*0050*/  UIMAD UR4, UR4, UR5, URZ ;  /* 0x00000005040472a4 */ /* 0x002fc4000f8e02ff */
[----:B--2---:R-:W-:-:S04]  /*0060*/  UIMAD UR5, UR6, UR6, URZ ;  /* 0x00000006060572a4 */ /* 0x004fc8000f8e02ff */
[----:B0-----:R-:W-:-:S05]  /*0070*/  VIADD R0, R5, UR4 ;  /* 0x0000000405007c36 */ /* 0x001fca0008000000 */
[----:B------:R-:W-:-:S13]  /*0080*/  ISETP.GE.AND P0, PT, R0, UR5, PT ;  /* 0x0000000500007c0c */ /* 0x000fda000bf06270 */
[----:B------:R-:W-:Y:S05]  /*0090*/  @P0 EXIT ;  /* 0x000000000000094d */ /* 0x000fea0003800000 */
[----:B------:R-:W0:Y:S01]  /*00a0*/  I2F.F64 R6, UR6 ;  /* 0x0000000600067d12 */ /* 0x000e220008201c00 */
[----:B------:R-:W-:Y:S01]  /*00b0*/  IMAD.MOV.U32 R2, RZ, RZ, 0x1 ;  /* 0x00000001ff027424 */ /* 0x000fe200078e00ff */
[----:B------:R-:W1:Y:S01]  /*00c0*/  LDCU.64 UR6, c[0x3][0x8] ;  /* 0x00c00100ff0677ac */ /* 0x000e620008000a00 */
[----:B------:R-:W2:Y:S05]  /*00d0*/  LDC R4, c[0x3][0xc] ;  /* 0x00c00300ff047b82 */ /* 0x000eaa0000000800 */
[----:B0-----:R-:W0:Y:S01]  /*00e0*/  MUFU.RCP64H R3, R7 ;  /* 0x0000000700037308 */ /* 0x001e220000001800 */
[----:B--2---:R-:W-:Y:S01]  /*00f0*/  FSETP.GEU.AND P1, PT, |R4|, 6.5827683646048100446e-37, PT ;  /* 0x036000000400780b */ /* 0x004fe20003f2e200 */
[----:B0-----:R-:W-:-:S08]  /*0100*/  DFMA R8, -R6, R2, 1 ;  /* 0x3ff000000608742b */ /* 0x001fd00000000102 */
[----:B------:R-:W-:-:S08]  /*0110*/  DFMA R8, R8, R8, R8 ;  /* 0x000000080808722b */ /* 0x000fd00000000008 */
[----:B------:R-:W-:-:S08]  /*0120*/  DFMA R8, R2, R8, R2 ;  /* 0x000000080208722b */ /* 0x000fd00000000002 */
[----:B------:R-:W-:-:S08]  /*0130*/  DFMA R2, -R6, R8, 1 ;  /* 0x3ff000000602742b */ /* 0x000fd00000000108 */
[----:B------:R-:W-:-:S08]  /*0140*/  DFMA R2, R8, R2, R8 ;  /* 0x000000020802722b */ /* 0x000fd00000000008 */
[----:B-1----:R-:W-:-:S08]  /*0150*/  DMUL R8, R2, UR6 ;  /* 0x0000000602087c28 */ /* 0x002fd00008000000 */
[----:B------:R-:W-:-:S08]  /*0160*/  DFMA R10, -R6, R8, UR6 ;  /* 0x00000006060a7e2b */ /* 0x000fd00008000108 */
[----:B------:R-:W-:-:S10]  /*0170*/  DFMA R2, R2, R10, R8 ;  /* 0x0000000a0202722b */ /* 0x000fd40000000008 */
[----:B------:R-:W-:-:S05]  /*0180*/  FFMA R8, RZ, R7, R3 ;  /* 0x00000007ff087223 */ /* 0x000fca0000000003 */
[----:B------:R-:W-:-:S13]  /*0190*/  FSETP.GT.AND P0, PT, |R8|, 1.469367938527859385e-39, PT ;  /* 0x001000000800780b */ /* 0x000fda0003f04200 */
[----:B------:R-:W-:Y:S05]  /*01a0*/  @P0 BRA P1, `(.L_x_7) ;  /* 0x0000000000100947 */ /* 0x000fea0000800000 */
[----:B------:R-:W-:-:S07]  /*01b0*/  MOV R2, 0x1d0 ;  /* 0x000001d000027802 */ /* 0x000fce0000000f00 */
[----:B------:R-:W-:Y:S05]  /*01c0*/  CALL.REL.NOINC `($__internal_0_$__cuda_sm20_div_rn_f64_full) ;  /* 0x00000010006c7944 */ /* 0x000fea0003c00000 */
[----:B------:R-:W-:Y:S02]  /*01d0*/  IMAD.MOV.U32 R2, RZ, RZ, R14 ;  /* 0x000000ffff027224 */ /* 0x000fe400078e000e */
[----:B------:R-:W-:-:S07]  /*01e0*/  IMAD.MOV.U32 R3, RZ, RZ, R15 ;  /* 0x000000ffff037224 */ /* 0x000fce00078e000f */
.L_x_7:
[----:B------:R-:W-:Y:S01]  /*01f0*/  VIADD R4, R0, 0x4000 ;  /* 0x0000400000047836 */ /* 0x000fe20000000000 */
[----:B------:R-:W-:Y:S01]  /*0200*/  ULOP3.LUT UR4, URZ, UR4, URZ, 0x33, !UPT ;  /* 0x00000004ff047292 */ /* 0x000fe2000f8e33ff */
[----:B------:R-:W-:Y:S01]  /*0210*/  BSSY.RECONVERGENT B0, `(.L_x_8) ;  /* 0x0000069000007945 */ /* 0x000fe20003800200 */
[----:B------:R-:W0:Y:S02]  /*0220*/  LDCU.64 UR6, c[0x0][0x358] ;  /* 0x00006b00ff0677ac */ /* 0x000e240008000a00 */
[----:B------:R-:W-:-:S04]  /*0230*/  VIMNMX R8, PT, PT, R4, UR5, !PT ;  /* 0x0000000504087c48 */ /* 0x000fc8000ffe0100 */
[----:B------:R-:W-:-:S04]  /*0240*/  IADD3 R5, PT, PT, -R5, UR4, R8 ;  /* 0x0000000405057c10 */ /* 0x000fc8000fffe108 */
[----:B------:R-:W-:-:S13]  /*0250*/  LOP3.LUT P0, RZ, R5, 0x4000, RZ, 0xc0, !PT ;  /* 0x0000400005ff7812 */ /* 0x000fda000780c0ff */
[----:B0-----:R-:W-:Y:S05]  /*0260*/  @P0 BRA `(.L_x_9) ;  /* 0x00000004008c0947 */ /* 0x001fea0003800000 */
[----:B------:R-:W0:Y:S01]  /*0270*/  LDC R15, c[0x3][RZ] ;  /* 0x00c00000ff0f7b82 */ /* 0x000e220000000800 */
[----:B------:R-:W-:Y:S01]  /*0280*/  UMOV UR8, 0xfefa39ef ;  /* 0xfefa39ef00087882 */ /* 0x000fe20000000000 */
[----:B------:R-:W-:Y:S01]  /*0290*/  UMOV UR9, 0x3fe62e42 ;  /* 0x3fe62e4200097882 */ /* 0x000fe20000000000 */
[----:B------:R-:W-:Y:S05]  /*02a0*/  BSSY.RECONVERGENT B1, `(.L_x_10) ;  /* 0x000005d000017945 */ /* 0x000fea0003800200 */
[----:B------:R-:W1:Y:S01]  /*02b0*/  LDC.64 R16, c[0x0][0x380] ;  /* 0x0000e000ff107b82 */ /* 0x000e620000000a00 */
[----:B0-----:R-:W-:-:S04]  /*02c0*/  IABS R11, R15 ;  /* 0x0000000f000b7213 */ /* 0x001fc80000000000 */
[----:B------:R-:W0:Y:S08]  /*02d0*/  I2F.RP R10, R11 ;  /* 0x0000000b000a7306 */ /* 0x000e300000209400 */
[----:B0-----:R-:W0:Y:S02]  /*02e0*/  MUFU.RCP R10, R10 ;  /* 0x0000000a000a7308 */ /* 0x001e240000001000 */
[----:B0-----:R-:W-:-:S06]  /*02f0*/  VIADD R8, R10, 0xffffffe ;  /* 0x0ffffffe0a087836 */ /* 0x001fcc0000000000 */
[----:B------:R0:W2:Y:S02]  /*0300*/  F2I.FTZ.U32.TRUNC.NTZ R9, R8 ;  /* 0x0000000800097305 */ /* 0x0000a4000021f000 */
[----:B0-----:R-:W-:Y:S01]  /*0310*/  IMAD.MOV.U32 R8, RZ, RZ, RZ ;  /* 0x000000ffff087224 */ /* 0x001fe200078e00ff */
[----:B--2---:R-:W-:-:S05]  /*0320*/  IADD3 R12, PT, PT, RZ, -R9, RZ ;  /* 0x80000009ff0c7210 */ /* 0x004fca0007ffe0ff */
[----:B------:R-:W-:Y:S01]  /*0330*/  IMAD R13, R12, R11, RZ ;  /* 0x0000000b0c0d7224 */ /* 0x000fe200078e02ff */
[----:B------:R-:W-:-:S03]  /*0340*/  IABS R12, R0 ;  /* 0x00000000000c7213 */ /* 0x000fc60000000000 */
[----:B------:R-:W-:Y:S01]  /*0350*/  IMAD.HI.U32 R9, R9, R13, R8 ;  /* 0x0000000d09097227 */ /* 0x000fe200078e0008 */
[----:B------:R-:W-:-:S04]  /*0360*/  LOP3.LUT R8, R0, R15, RZ, 0x3c, !PT ;  /* 0x0000000f00087212 */ /* 0x000fc800078e3cff */
[----:B------:R-:W-:Y:S01]  /*0370*/  ISETP.GE.AND P2, PT, R8, RZ, PT ;  /* 0x000000ff0800720c */ /* 0x000fe20003f46270 */
[----:B------:R-:W-:-:S04]  /*0380*/  IMAD.HI.U32 R9, R9, R12, RZ ;  /* 0x0000000c09097227 */ /* 0x000fc800078e00ff */
[----:B------:R-:W-:-:S04]  /*0390*/  IMAD.MOV R10, RZ, RZ, -R9 ;  /* 0x000000ffff0a7224 */ /* 0x000fc800078e0a09 */
[----:B------:R-:W-:-:S05]  /*03a0*/  IMAD R10, R11, R10, R12 ;  /* 0x0000000a0b0a7224 */ /* 0x000fca00078e020c */
[----:B------:R-:W-:-:S13]  /*03b0*/  ISETP.GT.U32.AND P1, PT, R11, R10, PT ;  /* 0x0000000a0b00720c */ /* 0x000fda0003f24070 */
[----:B------:R-:W-:Y:S02]  /*03c0*/  @!P1 IMAD.IADD R10, R10, 0x1, -R11 ;  /* 0x000000010a0a9824 */ /* 0x000fe400078e0a0b */
[----:B------:R-:W-:Y:S01]  /*03d0*/  @!P1 VIADD R9, R9, 0x1 ;  /* 0x0000000109099836 */ /* 0x000fe20000000000 */
[----:B------:R-:W-:Y:S02]  /*03e0*/  ISETP.NE.AND P1, PT, R15, RZ, PT ;  /* 0x000000ff0f00720c */ /* 0x000fe40003f25270 */
[----:B------:R-:W-:-:S13]  /*03f0*/  ISETP.GE.U32.AND P0, PT, R10, R11, PT ;  /* 0x0000000b0a00720c */ /* 0x000fda0003f06070 */
[----:B------:R-:W-:-:S05]  /*0400*/  @P0 VIADD R9, R9, 0x1 ;  /* 0x0000000109090836 */ /* 0x000fca0000000000 */
[----:B------:R-:W-:-:S05]  /*0410*/  MOV R12, R9 ;  /* 0x00000009000c7202 */ /* 0x000fca0000000f00 */
[----:B------:R-:W-:Y:S01]  /*0420*/  @!P2 IMAD.MOV R12, RZ, RZ, -R12 ;  /* 0x000000ffff0ca224 */ /* 0x000fe200078e0a0c */
[----:B------:R-:W-:-:S04]  /*0430*/  @!P1 LOP3.LUT R12, RZ, R15, RZ, 0x33, !PT ;  /* 0x0000000fff0c9212 */ /* 0x000fc800078e33ff */
[----:B------:R-:W0:Y:S01]  /*0440*/  I2F.F64 R10, R12 ;  /* 0x0000000c000a7312 */ /* 0x000e220000201c00 */
[----:B------:R-:W-:-:S04]  /*0450*/  IMAD.MOV R9, RZ, RZ, -R12 ;  /* 0x000000ffff097224 */ /* 0x000fc800078e0a0c */
[----:B------:R-:W-:-:S04]  /*0460*/  IMAD R14, R15, R9, R0 ;  /* 0x000000090f0e7224 */ /* 0x000fc800078e0200 */
[----:B------:R-:W2:Y:S01]  /*0470*/  I2F.F64 R8, R14 ;  /* 0x0000000e00087312 */ /* 0x000ea20000201c00 */
[----:B0-----:R-:W-:-:S08]  /*0480*/  DFMA R10, R6, -0.5, R10 ;  /* 0xbfe00000060a782b */ /* 0x001fd0000000000a */
[----:B------:R-:W-:Y:S02]  /*0490*/  DMUL R10, R10, R2 ;  /* 0x000000020a0a7228 */ /* 0x000fe40000000000 */
[----:B--2---:R-:W-:-:S06]  /*04a0*/  DFMA R8, R6, -0.5, R8 ;  /* 0xbfe000000608782b */ /* 0x004fcc0000000008 */
[----:B------:R-:W-:Y:S02]  /*04b0*/  DMUL R10, R10, R10 ;  /* 0x0000000a0a0a7228 */ /* 0x000fe40000000000 */
[----:B------:R-:W-:-:S08]  /*04c0*/  DMUL R8, R8, R2 ;  /* 0x0000000208087228 */ /* 0x000fd00000000000 */
[----:B------:R-:W-:Y:S01]  /*04d0*/  DFMA R8, R8, -R8, -R10 ;  /* 0x800000080808722b */ /* 0x000fe2000000080a */
[----:B------:R-:W-:Y:S02]  /*04e0*/  IMAD.MOV.U32 R10, RZ, RZ, 0x652b82fe ;  /* 0x652b82feff0a7424 */ /* 0x000fe400078e00ff */
[----:B------:R-:W-:-:S06]  /*04f0*/  IMAD.MOV.U32 R11, RZ, RZ, 0x3ff71547 ;  /* 0x3ff71547ff0b7424 */ /* 0x000fcc00078e00ff */
[----:B------:R-:W-:Y:S01]  /*0500*/  DFMA R10, R8, R10, 6.75539944105574400000e+15 ;  /* 0x43380000080a742b */ /* 0x000fe2000000000a */
[----:B------:R-:W-:-:S07]  /*0510*/  FSETP.GEU.AND P0, PT, |R9|, 4.1917929649353027344, PT ;  /* 0x4086232b0900780b */ /* 0x000fce0003f0e200 */
[----:B------:R-:W-:-:S08]  /*0520*/  DADD R12, R10, -6.75539944105574400000e+15 ;  /* 0xc33800000a0c7429 */ /* 0x000fd00000000000 */
[----:B------:R-:W-:Y:S01]  /*0530*/  DFMA R14, R12, -UR8, R8 ;  /* 0x800000080c0e7c2b */ /* 0x000fe20008000008 */
[----:B------:R-:W-:Y:S01]  /*0540*/  UMOV UR8, 0x3b39803f ;  /* 0x3b39803f00087882 */ /* 0x000fe20000000000 */
[----:B------:R-:W-:-:S06]  /*0550*/  UMOV UR9, 0x3c7abc9e ;  /* 0x3c7abc9e00097882 */ /* 0x000fcc0000000000 */
[----:B------:R-:W-:Y:S01]  /*0560*/  DFMA R14, R12, -UR8, R14 ;  /* 0x800000080c0e7c2b */ /* 0x000fe2000800000e */
[----:B------:R-:W-:Y:S01]  /*0570*/  UMOV UR8, 0x69ce2bdf ;  /* 0x69ce2bdf00087882 */ /* 0x000fe20000000000 */
[----:B------:R-:W-:Y:S01]  /*0580*/  IMAD.MOV.U32 R12, RZ, RZ, -0x35dec16 ;  /* 0xfca213eaff0c7424 */ /* 0x000fe200078e00ff */
[----:B------:R-:W-:Y:S01]  /*0590*/  MOV R13, 0x3e928af3 ;  /* 0x3e928af3000d7802 */ /* 0x000fe20000000f00 */
[----:B------:R-:W-:-:S05]  /*05a0*/  UMOV UR9, 0x3e5ade15 ;  /* 0x3e5ade1500097882 */ /* 0x000fca0000000000 */
[----:B------:R-:W-:Y:S01]  /*05b0*/  DFMA R12, R14, UR8, R12 ;  /* 0x000000080e0c7c2b */ /* 0x000fe2000800000c */
[----:B------:R-:W-:Y:S01]  /*05c0*/  UMOV UR8, 0x62401315 ;  /* 0x6240131500087882 */ /* 0x000fe20000000000 */
[----:B------:R-:W-:-:S06]  /*05d0*/  UMOV UR9, 0x3ec71dee ;  /* 0x3ec71dee00097882 */ /* 0x000fcc0000000000 */
[----:B------:R-:W-:Y:S01]  /*05e0*/  DFMA R12, R14, R12, UR8 ;  /* 0x000000080e0c7e2b */ /* 0x000fe2000800000c */
        /* <DEDUP_REMOVED lines=20> */
[----:B------:R-:W-:-:S08]  /*0730*/  DFMA R12, R14, R12, UR8 ;  /* 0x000000080e0c7e2b */ /* 0x000fd0000800000c */
[----:B------:R-:W-:-:S08]  /*0740*/  DFMA R12, R14, R12, 1 ;  /* 0x3ff000000e0c742b */ /* 0x000fd0000000000c */
[----:B------:R-:W-:Y:S01]  /*0750*/  DFMA R18, R14, R12, 1 ;  /* 0x3ff000000e12742b */ /* 0x000fe2000000000c */
[----:B-1----:R-:W-:-:S09]  /*0760*/  IMAD.WIDE R14, R0, 0x8, R16 ;  /* 0x00000008000e7825 */ /* 0x002fd200078e0210 */
[----:B------:R-:W-:Y:S02]  /*0770*/  IMAD R13, R10, 0x100000, R19 ;  /* 0x001000000a0d7824 */ /* 0x000fe400078e0213 */
[----:B------:R-:W-:Y:S01]  /*0780*/  IMAD.MOV.U32 R12, RZ, RZ, R18 ;  /* 0x000000ffff0c7224 */ /* 0x000fe200078e0012 */
[----:B------:R-:W-:Y:S06]  /*0790*/  @!P0 BRA `(.L_x_11) ;  /* 0x0000000000348947 */ /* 0x000fec0003800000 */
[----:B------:R-:W-:Y:S01]  /*07a0*/  FSETP.GEU.AND P1, PT, |R9|, 4.2275390625, PT ;  /* 0x408748000900780b */ /* 0x000fe20003f2e200 */
[C---:B------:R-:W-:Y:S02]  /*07b0*/  DADD R12, R8.reuse, +INF ;  /* 0x7ff00000080c7429 */ /* 0x040fe40000000000 */
[----:B------:R-:W-:-:S08]  /*07c0*/  DSETP.GEU.AND P0, PT, R8, RZ, PT ;  /* 0x000000ff0800722a */ /* 0x000fd00003f0e000 */
[----:B------:R-:W-:Y:S02]  /*07d0*/  FSEL R12, R12, RZ, P0 ;  /* 0x000000ff0c0c7208 */ /* 0x000fe40000000000 */
[----:B------:R-:W-:Y:S01]  /*07e0*/  @!P1 LEA.HI R0, R10, R10, RZ, 0x1 ;  /* 0x0000000a0a009211 */ /* 0x000fe200078f08ff */
[----:B------:R-:W-:Y:S01]  /*07f0*/  @!P1 IMAD.MOV.U32 R8, RZ, RZ, R18 ;  /* 0x000000ffff089224 */ /* 0x000fe200078e0012 */
[----:B------:R-:W-:Y:S02]  /*0800*/  FSEL R13, R13, RZ, P0 ;  /* 0x000000ff0d0d7208 */ /* 0x000fe40000000000 */
[----:B------:R-:W-:-:S05]  /*0810*/  @!P1 SHF.R.S32.HI R9, RZ, 0x1, R0 ;  /* 0x00000001ff099819 */ /* 0x000fca0000011400 */
[----:B------:R-:W-:Y:S02]  /*0820*/  @!P1 IMAD.IADD R10, R10, 0x1, -R9 ;  /* 0x000000010a0a9824 */ /* 0x000fe400078e0a09 */
[----:B------:R-:W-:-:S03]  /*0830*/  @!P1 IMAD R9, R9, 0x100000, R19 ;  /* 0x0010000009099824 */ /* 0x000fc600078e0213 */
[----:B------:R-:W-:Y:S02]  /*0840*/  @!P1 LEA R11, R10, 0x3ff00000, 0x14 ;  /* 0x3ff000000a0b9811 */ /* 0x000fe400078ea0ff */
[----:B------:R-:W-:-:S06]  /*0850*/  @!P1 MOV R10, RZ ;  /* 0x000000ff000a9202 */ /* 0x000fcc0000000f00 */
[----:B------:R-:W-:-:S11]  /*0860*/  @!P1 DMUL R12, R8, R10 ;  /* 0x0000000a080c9228 */ /* 0x000fd60000000000 */
.L_x_11:
[----:B------:R-:W-:Y:S05]  /*0870*/  BSYNC.RECONVERGENT B1 ;  /* 0x0000000000017941 */ /* 0x000fea0003800200 */
.L_x_10:
[----:B------:R0:W-:Y:S01]  /*0880*/  STG.E.64 desc[UR6][R14.64], R12 ;  /* 0x0000000c0e007986 */ /* 0x0001e2000c101b06 */
[----:B------:R-:W-:-:S07]  /*0890*/  IMAD.MOV.U32 R0, RZ, RZ, R4 ;  /* 0x000000ffff007224 */ /* 0x000fce00078e0004 */
.L_x_9:
[----:B------:R-:W-:Y:S05]  /*08a0*/  BSYNC.RECONVERGENT B0 ;  /* 0x0000000000007941 */ /* 0x000fea0003800200 */
.L_x_8:
[----:B------:R-:W-:-:S13]  /*08b0*/  ISETP.GE.U32.AND P0, PT, R5, 0x4000, PT ;  /* 0x000040000500780c */ /* 0x000fda0003f06070 */
[----:B------:R-:W-:Y:S05]  /*08c0*/  @!P0 EXIT ;  /* 0x000000000000894d */ /* 0x000fea0003800000 */
[----:B------:R-:W1:Y:S02]  /*08d0*/  LDC R4, c[0x3][RZ] ;  /* 0x00c00000ff047b82 */ /* 0x000e640000000800 */
[----:B-1----:R-:W-:-:S04]  /*08e0*/  IABS R9, R4 ;  /* 0x0000000400097213 */ /* 0x002fc80000000000 */
[----:B------:R-:W1:Y:S08]  /*08f0*/  I2F.RP R10, R9 ;  /* 0x00000009000a7306 */ /* 0x000e700000209400 */
[----:B-1----:R-:W1:Y:S02]  /*0900*/  MUFU.RCP R10, R10 ;  /* 0x0000000a000a7308 */ /* 0x002e640000001000 */
[----:B-1----:R-:W-:-:S06]  /*0910*/  VIADD R4, R10, 0xffffffe ;  /* 0x0ffffffe0a047836 */ /* 0x002fcc0000000000 */
[----:B------:R1:W2:Y:S02]  /*0920*/  F2I.FTZ.U32.TRUNC.NTZ R5, R4 ;  /* 0x0000000400057305 */ /* 0x0002a4000021f000 */
[----:B-1----:R-:W-:Y:S02]  /*0930*/  IMAD.MOV.U32 R4, RZ, RZ, RZ ;  /* 0x000000ffff047224 */ /* 0x002fe400078e00ff */
[----:B--2---:R-:W-:-:S04]  /*0940*/  IMAD.MOV R8, RZ, RZ, -R5 ;  /* 0x000000ffff087224 */ /* 0x004fc800078e0a05 */
[----:B------:R-:W-:-:S04]  /*0950*/  IMAD R11, R8, R9, RZ ;  /* 0x00000009080b7224 */ /* 0x000fc800078e02ff */
[----:B------:R-:W-:-:S07]  /*0960*/  IMAD.HI.U32 R8, R5, R11, R4 ;  /* 0x0000000b05087227 */ /* 0x000fce00078e0004 */
.L_x_16:
[----:B------:R-:W1:Y:S01]  /*0970*/  LDC R5, c[0x3][RZ] ;  /* 0x00c00000ff057b82 */ /* 0x000e620000000800 */
[----:B------:R-:W-:Y:S01]  /*0980*/  IABS R11, R0 ;  /* 0x00000000000b7213 */ /* 0x000fe20000000000 */
[----:B0-----:R-:W-:Y:S01]  /*0990*/  IMAD.MOV.U32 R15, RZ, RZ, 0x3fe62e42 ;  /* 0x3fe62e42ff0f7424 */ /* 0x001fe200078e00ff */
[----:B------:R-:W-:Y:S01]  /*09a0*/  MOV R37, 0x3fe00000 ;  /* 0x3fe0000000257802 */ /* 0x000fe20000000f00 */
[----:B------:R-:W-:Y:S01]  /*09b0*/  IMAD.MOV.U32 R17, RZ, RZ, 0x3c7abc9e ;  /* 0x3c7abc9eff117424 */ /* 0x000fe200078e00ff */
[----:B------:R-:W-:Y:S01]  /*09c0*/  BSSY.RECONVERGENT B0, `(.L_x_12) ;  /* 0x0000050000007945 */ /* 0x000fe20003800200 */
[----:B------:R-:W-:-:S04]  /*09d0*/  IMAD.HI.U32 R8, R8, R11, RZ ;  /* 0x0000000b08087227 */ /* 0x000fc800078e00ff */
[----:B------:R-:W-:Y:S02]  /*09e0*/  IMAD.MOV R10, RZ, RZ, -R8 ;  /* 0x000000ffff0a7224 */ /* 0x000fe400078e0a08 */
[----:B------:R-:W-:Y:S02]  /*09f0*/  IMAD.MOV.U32 R20, RZ, RZ, -0x35dec16 ;  /* 0xfca213eaff147424 */ /* 0x000fe400078e00ff */
[----:B------:R-:W-:Y:S02]  /*0a00*/  IMAD.MOV.U32 R21, RZ, RZ, 0x3e928af3 ;  /* 0x3e928af3ff157424 */ /* 0x000fe400078e00ff */
[----:B------:R-:W-:Y:S02]  /*0a10*/  IMAD.MOV.U32 R22, RZ, RZ, 0x62401315 ;  /* 0x62401315ff167424 */ /* 0x000fe400078e00ff */
[----:B------:R-:W-:Y:S02]  /*0a20*/  IMAD.MOV.U32 R23, RZ, RZ, 0x3ec71dee ;  /* 0x3ec71deeff177424 */ /* 0x000fe400078e00ff */
[----:B------:R-:W-:Y:S01]  /*0a30*/  IMAD.MOV.U32 R36, RZ, RZ, 0xb ;  /* 0x0000000bff247424 */ /* 0x000fe200078e00ff */
[----:B-1----:R-:W-:-:S02]  /*0a40*/  IABS R4, R5 ;  /* 0x0000000500047213 */ /* 0x002fc40000000000 */
[----:B------:R-:W-:-:S03]  /*0a50*/  LOP3.LUT R42, RZ, R5, RZ, 0x33, !PT ;  /* 0x00000005ff2a7212 */ /* 0x000fc600078e33ff */
[----:B------:R-:W-:-:S05]  /*0a60*/  IMAD R10, R4, R10, R11 ;  /* 0x0000000a040a7224 */ /* 0x000fca00078e020b */
[----:B------:R-:W-:-:S13]  /*0a70*/  ISETP.GT.U32.AND P1, PT, R9, R10, PT ;  /* 0x0000000a0900720c */ /* 0x000fda0003f24070 */
[----:B------:R-:W-:Y:S01]  /*0a80*/  @!P1 IADD3 R10, PT, PT, R10, -R4, RZ ;  /* 0x800000040a0a9210 */ /* 0x000fe20007ffe0ff */
[----:B------:R-:W-:-:S03]  /*0a90*/  @!P1 VIADD R8, R8, 0x1 ;  /* 0x0000000108089836 */ /* 0x000fc60000000000 */
[----:B------:R-:W-:Y:S02]  /*0aa0*/  ISETP.GE.U32.AND P0, PT, R10, R9, PT ;  /* 0x000000090a00720c */ /* 0x000fe40003f06070 */
[----:B------:R-:W-:-:S04]  /*0ab0*/  LOP3.LUT R9, R0, R5, RZ, 0x3c, !PT ;  /* 0x0000000500097212 */ /* 0x000fc800078e3cff */
[----:B------:R-:W-:-:S07]  /*0ac0*/  ISETP.GE.AND P2, PT, R9, RZ, PT ;  /* 0x000000ff0900720c */ /* 0x000fce0003f46270 */
[----:B------:R-:W-:Y:S01]  /*0ad0*/  @P0 VIADD R8, R8, 0x1 ;  /* 0x0000000108080836 */ /* 0x000fe20000000000 */
[----:B------:R-:W-:-:S05]  /*0ae0*/  ISETP.NE.AND P0, PT, R5, RZ, PT ;  /* 0x000000ff0500720c */ /* 0x000fca0003f05270 */
[----:B------:R-:W-:-:S05]  /*0af0*/  @!P2 IMAD.MOV R8, RZ, RZ, -R8 ;  /* 0x000000ffff08a224 */ /* 0x000fca00078e0a08 */
[----:B------:R-:W-:-:S04]  /*0b00*/  SEL R14, R42, R8, !P0 ;  /* 0x000000082a0e7207 */ /* 0x000fc80004000000 */
[----:B------:R0:W1:Y:S01]  /*0b10*/  I2F.F64 R10, R14 ;  /* 0x0000000e000a7312 */ /* 0x0000620000201c00 */
[----:B------:R-:W-:-:S04]  /*0b20*/  IMAD.MOV R16, RZ, RZ, -R14 ;  /* 0x000000ffff107224 */ /* 0x000fc800078e0a0e */
[----:B------:R-:W-:Y:S02]  /*0b30*/  IMAD R16, R5, R16, R0 ;  /* 0x0000001005107224 */ /* 0x000fe400078e0200 */
[----:B0-----:R-:W-:Y:S02]  /*0b40*/  IMAD.MOV.U32 R14, RZ, RZ, -0x105c611 ;  /* 0xfefa39efff0e7424 */ /* 0x001fe400078e00ff */
[----:B------:R0:W2:Y:S01]  /*0b50*/  I2F.F64 R8, R16 ;  /* 0x0000001000087312 */ /* 0x0000a20000201c00 */
[----:B-1----:R-:W-:Y:S01]  /*0b60*/  DFMA R10, R6, -0.5, R10 ;  /* 0xbfe00000060a782b */ /* 0x002fe2000000000a */
[----:B0-----:R-:W-:-:S07]  /*0b70*/  IMAD.MOV.U32 R16, RZ, RZ, 0x3b39803f ;  /* 0x3b39803fff107424 */ /* 0x001fce00078e00ff */
[----:B------:R-:W-:Y:S02]  /*0b80*/  DMUL R10, R10, R2 ;  /* 0x000000020a0a7228 */ /* 0x000fe40000000000 */
[----:B--2---:R-:W-:-:S06]  /*0b90*/  DFMA R8, R6, -0.5, R8 ;  /* 0xbfe000000608782b */ /* 0x004fcc0000000008 */
[----:B------:R-:W-:Y:S02]  /*0ba0*/  DMUL R10, R10, R10 ;  /* 0x0000000a0a0a7228 */ /* 0x000fe40000000000 */
[----:B------:R-:W-:-:S08]  /*0bb0*/  DMUL R8, R8, R2 ;  /* 0x0000000208087228 */ /* 0x000fd00000000000 */
[----:B------:R-:W-:Y:S01]  /*0bc0*/  DFMA R8, R8, -R8, -R10 ;  /* 0x800000080808722b */ /* 0x000fe2000000080a */
[----:B------:R-:W-:Y:S01]  /*0bd0*/  IMAD.MOV.U32 R10, RZ, RZ, 0x652b82fe ;  /* 0x652b82feff0a7424 */ /* 0x000fe200078e00ff */
[----:B------:R-:W-:-:S06]  /*0be0*/  MOV R11, 0x3ff71547 ;  /* 0x3ff71547000b7802 */ /* 0x000fcc0000000f00 */
[----:B------:R-:W-:Y:S02]  /*0bf0*/  DFMA R12, R8, R10, 6.75539944105574400000e+15 ;  /* 0x43380000080c742b */ /* 0x000fe4000000000a */
[----:B------:R-:W-:-:S06]  /*0c00*/  FSETP.GEU.AND P1, PT, |R9|, 4.1917929649353027344, PT ;  /* 0x4086232b0900780b */ /* 0x000fcc0003f2e200 */
[----:B------:R-:W-:-:S08]  /*0c10*/  DADD R40, R12, -6.75539944105574400000e+15 ;  /* 0xc33800000c287429 */ /* 0x000fd00000000000 */
[----:B------:R-:W-:-:S08]  /*0c20*/  DFMA R18, R40, -R14, R8 ;  /* 0x8000000e2812722b */ /* 0x000fd00000000008 */
[----:B------:R-:W-:Y:S01]  /*0c30*/  DFMA R40, R40, -R16, R18 ;  /* 0x800000102828722b */ /* 0x000fe20000000012 */
[----:B------:R-:W-:Y:S01]  /*0c40*/  IMAD.MOV.U32 R18, RZ, RZ, 0x69ce2bdf ;  /* 0x69ce2bdfff127424 */ /* 0x000fe200078e00ff */
[----:B------:R-:W-:-:S06]  /*0c50*/  MOV R19, 0x3e5ade15 ;  /* 0x3e5ade1500137802 */ /* 0x000fcc0000000f00 */
[----:B------:R-:W-:-:S08]  /*0c60*/  DFMA R24, R40, R18, R20 ;  /* 0x000000122818722b */ /* 0x000fd00000000014 */
[----:B------:R-:W-:Y:S01]  /*0c70*/  DFMA R26, R40, R24, R22 ;  /* 0x00000018281a722b */ /* 0x000fe20000000016 */
[----:B------:R-:W-:Y:S01]  /*0c80*/  IMAD.MOV.U32 R24, RZ, RZ, 0x7c89eb71 ;  /* 0x7c89eb71ff187424 */ /* 0x000fe200078e00ff */
[----:B------:R-:W-:-:S06]  /*0c90*/  MOV R25, 0x3efa0199 ;  /* 0x3efa019900197802 */ /* 0x000fcc0000000f00 */
[----:B------:R-:W-:Y:S01]  /*0ca0*/  DFMA R28, R40, R26, R24 ;  /* 0x0000001a281c722b */ /* 0x000fe20000000018 */
[----:B------:R-:W-:Y:S02]  /*0cb0*/  IMAD.MOV.U32 R26, RZ, RZ, 0x14761f65 ;  /* 0x14761f65ff1a7424 */ /* 0x000fe400078e00ff */
[----:B------:R-:W-:-:S06]  /*0cc0*/  IMAD.MOV.U32 R27, RZ, RZ, 0x3f2a01a0 ;  /* 0x3f2a01a0ff1b7424 */ /* 0x000fcc00078e00ff */
[----:B------:R-:W-:Y:S01]  /*0cd0*/  DFMA R30, R40, R28, R26 ;  /* 0x0000001c281e722b */ /* 0x000fe2000000001a */
[----:B------:R-:W-:Y:S02]  /*0ce0*/  IMAD.MOV.U32 R28, RZ, RZ, 0x1852b7af ;  /* 0x1852b7afff1c7424 */ /* 0x000fe400078e00ff */
[----:B------:R-:W-:-:S06]  /*0cf0*/  IMAD.MOV.U32 R29, RZ, RZ, 0x3f56c16c ;  /* 0x3f56c16cff1d7424 */ /* 0x000fcc00078e00ff */
        /* <DEDUP_REMOVED lines=9> */
[----:B------:R-:W-:-:S08]  /*0d90*/  DFMA R38, R40, R38, R34 ;  /* 0x000000262826722b */ /* 0x000fd00000000022 */
[----:B------:R-:W-:-:S08]  /*0da0*/  DFMA R38, R40, R38, R36 ;  /* 0x000000262826722b */ /* 0x000fd00000000024 */
[----:B------:R-:W-:-:S08]  /*0db0*/  DFMA R38, R40, R38, 1 ;  /* 0x3ff000002826742b */ /* 0x000fd00000000026 */
[----:B------:R-:W-:-:S10]  /*0dc0*/  DFMA R38, R40, R38, 1 ;  /* 0x3ff000002826742b */ /* 0x000fd40000000026 */
[----:B------:R-:W-:Y:S02]  /*0dd0*/  IMAD R41, R12, 0x100000, R39 ;  /* 0x001000000c297824 */ /* 0x000fe400078e0227 */
[----:B------:R-:W-:Y:S01]  /*0de0*/  IMAD.MOV.U32 R40, RZ, RZ, R38 ;  /* 0x000000ffff287224 */ /* 0x000fe200078e0026 */
[----:B------:R-:W-:Y:S06]  /*0df0*/  @!P1 BRA `(.L_x_13) ;  /* 0x0000000000309947 */ /* 0x000fec0003800000 */
[----:B------:R-:W-:Y:S01]  /*0e00*/  FSETP.GEU.AND P2, PT, |R9|, 4.2275390625, PT ;  /* 0x408748000900780b */ /* 0x000fe20003f4e200 */
[C---:B------:R-:W-:Y:S02]  /*0e10*/  DSETP.GEU.AND P1, PT, R8.reuse, RZ, PT ;  /* 0x000000ff0800722a */ /* 0x040fe40003f2e000 */
[----:B------:R-:W-:-:S10]  /*0e20*/  DADD R8, R8, +INF ;  /* 0x7ff0000008087429 */ /* 0x000fd40000000000 */
[----:B------:R-:W-:Y:S02]  /*0e30*/  @!P2 LEA.HI R13, R12, R12, RZ, 0x1 ;  /* 0x0000000c0c0da211 */ /* 0x000fe400078f08ff */
[----:B------:R-:W-:Y:S01]  /*0e40*/  FSEL R40, R8, RZ, P1 ;  /* 0x000000ff08287208 */ /* 0x000fe20000800000 */
[----:B------:R-:W-:Y:S01]  /*0e50*/  @!P2 IMAD.MOV.U32 R8, RZ, RZ, RZ ;  /* 0x000000ffff08a224 */ /* 0x000fe200078e00ff */
[----:B------:R-:W-:Y:S02]  /*0e60*/  @!P2 SHF.R.S32.HI R13, RZ, 0x1, R13 ;  /* 0x00000001ff0da819 */ /* 0x000fe4000001140d */
[----:B------:R-:W-:-:S03]  /*0e70*/  FSEL R41, R9, RZ, P1 ;  /* 0x000000ff09297208 */ /* 0x000fc60000800000 */
[----:B------:R-:W-:Y:S02]  /*0e80*/  @!P2 IMAD.IADD R12, R12, 0x1, -R13 ;  /* 0x000000010c0ca824 */ /* 0x000fe400078e0a0d */
[----:B------:R-:W-:-:S03]  /*0e90*/  @!P2 IMAD R39, R13, 0x100000, R39 ;  /* 0x001000000d27a824 */ /* 0x000fc600078e0227 */
[----:B------:R-:W-:-:S06]  /*0ea0*/  @!P2 LEA R9, R12, 0x3ff00000, 0x14 ;  /* 0x3ff000000c09a811 */ /* 0x000fcc00078ea0ff */
[----:B------:R-:W-:-:S11]  /*0eb0*/  @!P2 DMUL R40, R38, R8 ;  /* 0x000000082628a228 */ /* 0x000fd60000000000 */
.L_x_13:
[----:B------:R-:W-:Y:S05]  /*0ec0*/  BSYNC.RECONVERGENT B0 ;  /* 0x0000000000007941 */ /* 0x000fea0003800200 */
.L_x_12:
[----:B------:R-:W0:Y:S01]  /*0ed0*/  I2F.RP R12, R4 ;  /* 0x00000004000c7306 */ /* 0x000e220000209400 */
[----:B------:R-:W-:Y:S01]  /*0ee0*/  IMAD.MOV.U32 R8, RZ, RZ, RZ ;  /* 0x000000ffff087224 */ /* 0x000fe200078e00ff */
[----:B------:R-:W-:Y:S01]  /*0ef0*/  BSSY.RECONVERGENT B0, `(.L_x_14) ;  /* 0x0000043000007945 */ /* 0x000fe20003800200 */
[----:B------:R-:W-:-:S05]  /*0f00*/  VIADD R38, R0, 0x4000 ;  /* 0x0000400000267836 */ /* 0x000fca0000000000 */
[----:B0-----:R-:W0:Y:S02]  /*0f10*/  MUFU.RCP R12, R12 ;  /* 0x0000000c000c7308 */ /* 0x001e240000001000 */
[----:B0-----:R-:W-:-:S06]  /*0f20*/  IADD3 R13, PT, PT, R12, 0xffffffe, RZ ;  /* 0x0ffffffe0c0d7810 */ /* 0x001fcc0007ffe0ff */
[----:B------:R-:W0:Y:S02]  /*0f30*/  F2I.FTZ.U32.TRUNC.NTZ R9, R13 ;  /* 0x0000000d00097305 */ /* 0x000e24000021f000 */
[----:B0-----:R-:W-:-:S04]  /*0f40*/  IMAD.MOV R39, RZ, RZ, -R9 ;  /* 0x000000ffff277224 */ /* 0x001fc800078e0a09 */
[----:B------:R-:W-:-:S04]  /*0f50*/  IMAD R39, R39, R4, RZ ;  /* 0x0000000427277224 */ /* 0x000fc800078e02ff */
[----:B------:R-:W-:Y:S01]  /*0f60*/  IMAD.HI.U32 R8, R9, R39, R8 ;  /* 0x0000002709087227 */ /* 0x000fe200078e0008 */
[----:B------:R-:W-:-:S05]  /*0f70*/  IABS R9, R38 ;  /* 0x0000002600097213 */ /* 0x000fca0000000000 */
[----:B------:R-:W-:-:S04]  /*0f80*/  IMAD.HI.U32 R12, R8, R9, RZ ;  /* 0x00000009080c7227 */ /* 0x000fc800078e00ff */
[----:B------:R-:W-:-:S04]  /*0f90*/  IMAD.MOV R44, RZ, RZ, -R12 ;  /* 0x000000ffff2c7224 */ /* 0x000fc800078e0a0c */
[----:B------:R-:W-:Y:S02]  /*0fa0*/  IMAD R44, R4, R44, R9 ;  /* 0x0000002c042c7224 */ /* 0x000fe400078e0209 */
[----:B------:R-:W-:-:S05]  /*0fb0*/  IMAD.MOV.U32 R9, RZ, RZ, R4 ;  /* 0x000000ffff097224 */ /* 0x000fca00078e0004 */
[----:B------:R-:W-:-:S13]  /*0fc0*/  ISETP.GT.U32.AND P2, PT, R9, R44, PT ;  /* 0x0000002c0900720c */ /* 0x000fda0003f44070 */
[----:B------:R-:W-:Y:S01]  /*0fd0*/  @!P2 IADD3 R44, PT, PT, R44, -R4, RZ ;  /* 0x800000042c2ca210 */ /* 0x000fe20007ffe0ff */
[----:B------:R-:W-:Y:S01]  /*0fe0*/  @!P2 VIADD R12, R12, 0x1 ;  /* 0x000000010c0ca836 */ /* 0x000fe20000000000 */
[----:B------:R-:W-:Y:S02]  /*0ff0*/  LOP3.LUT R4, R38, R5, RZ, 0x3c, !PT ;  /* 0x0000000526047212 */ /* 0x000fe400078e3cff */
[----:B------:R-:W-:Y:S02]  /*1000*/  ISETP.GE.U32.AND P1, PT, R44, R9, PT ;  /* 0x000000092c00720c */ /* 0x000fe40003f26070 */
[----:B------:R-:W-:-:S11]  /*1010*/  ISETP.GE.AND P3, PT, R4, RZ, PT ;  /* 0x000000ff0400720c */ /* 0x000fd60003f66270 */
[----:B------:R-:W-:-:S04]  /*1020*/  @P1 VIADD R12, R12, 0x1 ;  /* 0x000000010c0c1836 */ /* 0x000fc80000000000 */
[----:B------:R-:W-:-:S05]  /*1030*/  @!P3 IMAD.MOV R12, RZ, RZ, -R12 ;  /* 0x000000ffff0cb224 */ /* 0x000fca00078e0a0c */
[----:B------:R-:W-:-:S04]  /*1040*/  SEL R42, R42, R12, !P0 ;  /* 0x0000000c2a2a7207 */ /* 0x000fc80004000000 */
[----:B------:R-:W0:Y:S01]  /*1050*/  I2F.F64 R12, R42 ;  /* 0x0000002a000c7312 */ /* 0x000e220000201c00 */
[----:B------:R-:W-:-:S04]  /*1060*/  IMAD.MOV R4, RZ, RZ, -R42 ;  /* 0x000000ffff047224 */ /* 0x000fc800078e0a2a */
[----:B------:R-:W-:-:S04]  /*1070*/  IMAD R38, R5, R4, R38 ;  /* 0x0000000405267224 */ /* 0x000fc800078e0226 */
[----:B------:R-:W1:Y:S01]  /*1080*/  I2F.F64 R4, R38 ;  /* 0x0000002600047312 */ /* 0x000e620000201c00 */
[----:B0-----:R-:W-:-:S08]  /*1090*/  DFMA R12, R6, -0.5, R12 ;  /* 0xbfe00000060c782b */ /* 0x001fd0000000000c */
[----:B------:R-:W-:Y:S02]  /*10a0*/  DMUL R12, R12, R2 ;  /* 0x000000020c0c7228 */ /* 0x000fe40000000000 */
[----:B-1----:R-:W-:-:S06]  /*10b0*/  DFMA R4, R6, -0.5, R4 ;  /* 0xbfe000000604782b */ /* 0x002fcc0000000004 */
[----:B------:R-:W-:Y:S02]  /*10c0*/  DMUL R12, R12, R12 ;  /* 0x0000000c0c0c7228 */ /* 0x000fe40000000000 */
[----:B------:R-:W-:-:S08]  /*10d0*/  DMUL R4, R4, R2 ;  /* 0x0000000204047228 */ /* 0x000fd00000000000 */
[----:B------:R-:W-:-:S08]  /*10e0*/  DFMA R4, R4, -R4, -R12 ;  /* 0x800000040404722b */ /* 0x000fd0000000080c */
[----:B------:R-:W-:Y:S02]  /*10f0*/  DFMA R10, R4, R10, 6.75539944105574400000e+15 ;  /* 0x43380000040a742b */ /* 0x000fe4000000000a */
[----:B------:R-:W-:-:S06]  /*1100*/  FSETP.GEU.AND P0, PT, |R5|, 4.1917929649353027344, PT ;  /* 0x4086232b0500780b */ /* 0x000fcc0003f0e200 */
[----:B------:R-:W-:-:S08]  /*1110*/  DADD R12, R10, -6.75539944105574400000e+15 ;  /* 0xc33800000a0c7429 */ /* 0x000fd00000000000 */
[----:B------:R-:W-:-:S08]  /*1120*/  DFMA R14, R12, -R14, R4 ;  /* 0x8000000e0c0e722b */ /* 0x000fd00000000004 */
[----:B------:R-:W-:Y:S02]  /*1130*/  DFMA R16, R12, -R16, R14 ;  /* 0x800000100c10722b */ /* 0x000fe4000000000e */
[----:B------:R-:W0:Y:S06]  /*1140*/  LDC.64 R14, c[0x0][0x380] ;  /* 0x0000e000ff0e7b82 */ /* 0x000e2c0000000a00 */
[----:B------:R-:W-:-:S08]  /*1150*/  DFMA R18, R16, R18, R20 ;  /* 0x000000121012722b */ /* 0x000fd00000000014 */
[----:B------:R-:W-:-:S08]  /*1160*/  DFMA R18, R16, R18, R22 ;  /* 0x000000121012722b */ /* 0x000fd00000000016 */
[----:B------:R-:W-:Y:S01]  /*1170*/  DFMA R18, R16, R18, R24 ;  /* 0x000000121012722b */ /* 0x000fe20000000018 */
[----:B0-----:R-:W-:-:S05]  /*1180*/  IMAD.WIDE R14, R0, 0x8, R14 ;  /* 0x00000008000e7825 */ /* 0x001fca00078e020e */
[----:B------:R0:W-:Y:S02]  /*1190*/  STG.E.64 desc[UR6][R14.64], R40 ;  /* 0x000000280e007986 */ /* 0x0001e4000c101b06 */
[----:B------:R-:W-:-:S08]  /*11a0*/  DFMA R18, R16, R18, R26 ;  /* 0x000000121012722b */ /* 0x000fd0000000001a */
[----:B------:R-:W-:-:S08]  /*11b0*/  DFMA R18, R16, R18, R28 ;  /* 0x000000121012722b */ /* 0x000fd0000000001c */
[----:B------:R-:W-:-:S08]  /*11c0*/  DFMA R18, R16, R18, R30 ;  /* 0x000000121012722b */ /* 0x000fd0000000001e */
[----:B------:R-:W-:-:S08]  /*11d0*/  DFMA R18, R16, R18, R32 ;  /* 0x000000121012722b */ /* 0x000fd00000000020 */
[----:B------:R-:W-:-:S08]  /*11e0*/  DFMA R18, R16, R18, R34 ;  /* 0x000000121012722b */ /* 0x000fd00000000022 */
[----:B------:R-:W-:-:S08]  /*11f0*/  DFMA R18, R16, R18, R36 ;  /* 0x000000121012722b */ /* 0x000fd00000000024 */
[----:B------:R-:W-:-:S08]  /*1200*/  DFMA R18, R16, R18, 1 ;  /* 0x3ff000001012742b */ /* 0x000fd00000000012 */
[----:B------:R-:W-:-:S10]  /*1210*/  DFMA R18, R16, R18, 1 ;  /* 0x3ff000001012742b */ /* 0x000fd40000000012 */
[----:B------:R-:W-:Y:S01]  /*1220*/  IMAD R13, R10, 0x100000, R19 ;  /* 0x001000000a0d7824 */ /* 0x000fe200078e0213 */
[----:B------:R-:W-:Y:S01]  /*1230*/  MOV R12, R18 ;  /* 0x00000012000c7202 */ /* 0x000fe20000000f00 */
[----:B0-----:R-:W-:Y:S06]  /*1240*/  @!P0 BRA `(.L_x_15) ;  /* 0x0000000000348947 */ /* 0x001fec0003800000 */
        /* <DEDUP_REMOVED lines=10> */
[----:B------:R-:W-:Y:S01]  /*12f0*/  @!P1 LEA R11, R10, 0x3ff00000, 0x14 ;  /* 0x3ff000000a0b9811 */ /* 0x000fe200078ea0ff */
[----:B------:R-:W-:-:S06]  /*1300*/  @!P1 IMAD.MOV.U32 R10, RZ, RZ, RZ ;  /* 0x000000ffff0a9224 */ /* 0x000fcc00078e00ff */
[----:B------:R-:W-:-:S11]  /*1310*/  @!P1 DMUL R12, R4, R10 ;  /* 0x0000000a040c9228 */ /* 0x000fd60000000000 */
.L_x_15:
[----:B------:R-:W-:Y:S05]  /*1320*/  BSYNC.RECONVERGENT B0 ;  /* 0x0000000000007941 */ /* 0x000fea0003800200 */
.L_x_14:
[----:B------:R1:W-:Y:S01]  /*1330*/  STG.E.64 desc[UR6][R14.64+0x20000], R12 ;  /* 0x0200000c0e007986 */ /* 0x0003e2000c101b06 */
[----:B------:R-:W-:-:S05]  /*1340*/  VIADD R0, R0, 0x8000 ;  /* 0x0000800000007836 */ /* 0x000fca0000000000 */
[----:B------:R-:W-:-:S13]  /*1350*/  ISETP.GE.AND P0, PT, R0, UR5, PT ;  /* 0x0000000500007c0c */ /* 0x000fda000bf06270 */
[----:B-1----:R-:W-:Y:S05]  /*1360*/  @!P0 BRA `(.L_x_16) ;  /* 0xfffffff400808947 */ /* 0x002fea000383ffff */
[----:B------:R-:W-:Y:S05]  /*1370*/  EXIT ;  /* 0x000000000000794d */ /* 0x000fea0003800000 */
        .weak           $__internal_0_$__cuda_sm20_div_rn_f64_full
        .type           $__internal_0_$__cuda_sm20_div_rn_f64_full,@function
        .size           $__internal_0_$__cuda_sm20_div_rn_f64_full,(.L_x_23 - $__internal_0_$__cuda_sm20_div_rn_f64_full)
$__internal_0_$__cuda_sm20_div_rn_f64_full:
[C---:B------:R-:W-:Y:S01]  /*1380*/  FSETP.GEU.AND P0, PT, |R7|.reuse, 1.469367938527859385e-39, PT ;  /* 0x001000000700780b */ /* 0x040fe20003f0e200 */
[----:B------:R-:W0:Y:S01]  /*1390*/  LDC.64 R10, c[0x3][0x8] ;  /* 0x00c00200ff0a7b82 */ /* 0x000e220000000a00 */
[C---:B------:R-:W-:Y:S01]  /*13a0*/  LOP3.LUT R8, R7.reuse, 0x800fffff, RZ, 0xc0, !PT ;  /* 0x800fffff07087812 */ /* 0x040fe200078ec0ff */
[----:B------:R-:W-:Y:S01]  /*13b0*/  IMAD.MOV.U32 R12, RZ, RZ, 0x1 ;  /* 0x00000001ff0c7424 */ /* 0x000fe200078e00ff */
[----:B------:R-:W-:Y:S01]  /*13c0*/  LOP3.LUT R3, R7, 0x7ff00000, RZ, 0xc0, !PT ;  /* 0x7ff0000007037812 */ /* 0x000fe200078ec0ff */
[----:B------:R-:W-:Y:S01]  /*13d0*/  IMAD.MOV.U32 R21, RZ, RZ, 0x1ca00000 ;  /* 0x1ca00000ff157424 */ /* 0x000fe200078e00ff */
[----:B------:R-:W-:Y:S02]  /*13e0*/  LOP3.LUT R9, R8, 0x3ff00000, RZ, 0xfc, !PT ;  /* 0x3ff0000008097812 */ /* 0x000fe400078efcff */
[----:B------:R-:W-:-:S05]  /*13f0*/  MOV R8, R6 ;  /* 0x0000000600087202 */ /* 0x000fca0000000f00 */
[----:B------:R-:W-:-:S06]  /*1400*/  @!P0 DMUL R8, R6, 8.98846567431157953865e+307 ;  /* 0x7fe0000006088828 */ /* 0x000fcc0000000000 */
[----:B------:R-:W1:Y:S01]  /*1410*/  MUFU.RCP64H R13, R9 ;  /* 0x00000009000d7308 */ /* 0x000e620000001800 */
[----:B0-----:R-:W-:-:S04]  /*1420*/  LOP3.LUT R4, R11, 0x7ff00000, RZ, 0xc0, !PT ;  /* 0x7ff000000b047812 */ /* 0x001fc800078ec0ff */
[----:B------:R-:W-:Y:S01]  /*1430*/  ISETP.GE.U32.AND P1, PT, R4, R3, PT ;  /* 0x000000030400720c */ /* 0x000fe20003f26070 */
[----:B------:R-:W-:Y:S01]  /*1440*/  IMAD.MOV.U32 R20, RZ, RZ, R4 ;  /* 0x000000ffff147224 */ /* 0x000fe200078e0004 */
[----:B-1----:R-:W-:-:S08]  /*1450*/  DFMA R14, R12, -R8, 1 ;  /* 0x3ff000000c0e742b */ /* 0x002fd00000000808 */
[----:B------:R-:W-:-:S08]  /*1460*/  DFMA R14, R14, R14, R14 ;  /* 0x0000000e0e0e722b */ /* 0x000fd0000000000e */
[----:B------:R-:W-:Y:S01]  /*1470*/  DFMA R14, R12, R14, R12 ;  /* 0x0000000e0c0e722b */ /* 0x000fe2000000000c */
[----:B------:R-:W-:Y:S02]  /*1480*/  SEL R12, R21, 0x63400000, !P1 ;  /* 0x63400000150c7807 */ /* 0x000fe40004800000 */
[----:B------:R-:W-:Y:S02]  /*1490*/  FSETP.GEU.AND P1, PT, |R11|, 1.469367938527859385e-39, PT ;  /* 0x001000000b00780b */ /* 0x000fe40003f2e200 */
[----:B------:R-:W-:Y:S01]  /*14a0*/  LOP3.LUT R13, R12, 0x800fffff, R11, 0xf8, !PT ;  /* 0x800fffff0c0d7812 */ /* 0x000fe200078ef80b */
[----:B------:R-:W-:Y:S02]  /*14b0*/  IMAD.MOV.U32 R12, RZ, RZ, R10 ;  /* 0x000000ffff0c7224 */ /* 0x000fe400078e000a */
[----:B------:R-:W-:-:S08]  /*14c0*/  DFMA R16, R14, -R8, 1 ;  /* 0x3ff000000e10742b */ /* 0x000fd00000000808 */
[----:B------:R-:W-:Y:S01]  /*14d0*/  DFMA R16, R14, R16, R14 ;  /* 0x000000100e10722b */ /* 0x000fe2000000000e */
[----:B------:R-:W-:Y:S10]  /*14e0*/  @P1 BRA `(.L_x_17) ;  /* 0x0000000000201947 */ /* 0x000ff40003800000 */
[----:B------:R-:W-:-:S04]  /*14f0*/  LOP3.LUT R15, R7, 0x7ff00000, RZ, 0xc0, !PT ;  /* 0x7ff00000070f7812 */ /* 0x000fc800078ec0ff */
[----:B------:R-:W-:-:S04]  /*1500*/  ISETP.GE.U32.AND P1, PT, R4, R15, PT ;  /* 0x0000000f0400720c */ /* 0x000fc80003f26070 */
[----:B------:R-:W-:-:S04]  /*1510*/  SEL R14, R21, 0x63400000, !P1 ;  /* 0x63400000150e7807 */ /* 0x000fc80004800000 */
[----:B------:R-:W-:-:S04]  /*1520*/  LOP3.LUT R14, R14, 0x80000000, R11, 0xf8, !PT ;  /* 0x800000000e0e7812 */ /* 0x000fc800078ef80b */
[----:B------:R-:W-:Y:S01]  /*1530*/  LOP3.LUT R15, R14, 0x100000, RZ, 0xfc, !PT ;  /* 0x001000000e0f7812 */ /* 0x000fe200078efcff */
[----:B------:R-:W-:-:S06]  /*1540*/  IMAD.MOV.U32 R14, RZ, RZ, RZ ;  /* 0x000000ffff0e7224 */ /* 0x000fcc00078e00ff */
[----:B------:R-:W-:-:S10]  /*1550*/  DFMA R12, R12, 2, -R14 ;  /* 0x400000000c0c782b */ /* 0x000fd4000000080e */
[----:B------:R-:W-:-:S07]  /*1560*/  LOP3.LUT R20, R13, 0x7ff00000, RZ, 0xc0, !PT ;  /* 0x7ff000000d147812 */ /* 0x000fce00078ec0ff */
.L_x_17:
[----:B------:R-:W-:Y:S01]  /*1570*/  @!P0 LOP3.LUT R3, R9, 0x7ff00000, RZ, 0xc0, !PT ;  /* 0x7ff0000009038812 */ /* 0x000fe200078ec0ff */
[----:B------:R-:W-:Y:S01]  /*1580*/  DMUL R14, R16, R12 ;  /* 0x0000000c100e7228 */ /* 0x000fe20000000000 */
[----:B------:R-:W-:-:S03]  /*1590*/  IADD3 R22, PT, PT, R20, -0x1, RZ ;  /* 0xffffffff14167810 */ /* 0x000fc60007ffe0ff */
[----:B------:R-:W-:Y:S01]  /*15a0*/  VIADD R23, R3, 0xffffffff ;  /* 0xffffffff03177836 */ /* 0x000fe20000000000 */
[----:B------:R-:W-:-:S03]  /*15b0*/  ISETP.GT.U32.AND P0, PT, R22, 0x7feffffe, PT ;  /* 0x7feffffe1600780c */ /* 0x000fc60003f04070 */
[----:B------:R-:W-:Y:S01]  /*15c0*/  DFMA R18, R14, -R8, R12 ;  /* 0x800000080e12722b */ /* 0x000fe2000000000c */
[----:B------:R-:W-:-:S07]  /*15d0*/  ISETP.GT.U32.OR P0, PT, R23, 0x7feffffe, P0 ;  /* 0x7feffffe1700780c */ /* 0x000fce0000704470 */
[----:B------:R-:W-:-:S06]  /*15e0*/  DFMA R16, R16, R18, R14 ;  /* 0x000000121010722b */ /* 0x000fcc000000000e */
[----:B------:R-:W-:Y:S05]  /*15f0*/  @P0 BRA `(.L_x_18) ;  /* 0x00000000006c0947 */ /* 0x000fea0003800000 */
[----:B------:R-:W-:Y:S01]  /*1600*/  LOP3.LUT R11, R7, 0x7ff00000, RZ, 0xc0, !PT ;  /* 0x7ff00000070b7812 */ /* 0x000fe200078ec0ff */
[----:B------:R-:W-:-:S03]  /*1610*/  IMAD.MOV.U32 R10, RZ, RZ, RZ ;  /* 0x000000ffff0a7224 */ /* 0x000fc600078e00ff */
[CC--:B------:R-:W-:Y:S02]  /*1620*/  VIADDMNMX R3, R4.reuse, -R11.reuse, 0xb9600000, !PT ;  /* 0xb960000004037446 */ /* 0x0c0fe4000780090b */
[----:B------:R-:W-:Y:S02]  /*1630*/  ISETP.GE.U32.AND P0, PT, R4, R11, PT ;  /* 0x0000000b0400720c */ /* 0x000fe40003f06070 */
[----:B------:R-:W-:Y:S02]  /*1640*/  VIMNMX R3, PT, PT, R3, 0x46a00000, PT ;  /* 0x46a0000003037848 */ /* 0x000fe40003fe0100 */
[----:B------:R-:W-:-:S05]  /*1650*/  SEL R4, R21, 0x63400000, !P0 ;  /* 0x6340000015047807 */ /* 0x000fca0004000000 */
[----:B------:R-:W-:-:S04]  /*1660*/  IMAD.IADD R3, R3, 0x1, -R4 ;  /* 0x0000000103037824 */ /* 0x000fc800078e0a04 */
[----:B------:R-:W-:-:S06]  /*1670*/  VIADD R11, R3, 0x7fe00000 ;  /* 0x7fe00000030b7836 */ /* 0x000fcc0000000000 */
[----:B------:R-:W-:-:S10]  /*1680*/  DMUL R14, R16, R10 ;  /* 0x0000000a100e7228 */ /* 0x000fd40000000000 */
[----:B------:R-:W-:-:S13]  /*1690*/  FSETP.GTU.AND P0, PT, |R15|, 1.469367938527859385e-39, PT ;  /* 0x001000000f00780b */ /* 0x000fda0003f0c200 */
[----:B------:R-:W-:Y:S05]  /*16a0*/  @P0 BRA `(.L_x_19) ;  /* 0x0000000000980947 */ /* 0x000fea0003800000 */
[----:B------:R-:W-:Y:S01]  /*16b0*/  DFMA R8, R16, -R8, R12 ;  /* 0x800000081008722b */ /* 0x000fe2000000000c */
[----:B------:R-:W-:-:S09]  /*16c0*/  IMAD.MOV.U32 R10, RZ, RZ, RZ ;  /* 0x000000ffff0a7224 */ /* 0x000fd200078e00ff */
[C---:B------:R-:W-:Y:S02]  /*16d0*/  FSETP.NEU.AND P0, PT, R9.reuse, RZ, PT ;  /* 0x000000ff0900720b */ /* 0x040fe40003f0d000 */
[----:B------:R-:W-:-:S04]  /*16e0*/  LOP3.LUT R13, R9, 0x80000000, R7, 0x48, !PT ;  /* 0x80000000090d7812 */ /* 0x000fc800078e4807 */
[----:B------:R-:W-:-:S07]  /*16f0*/  LOP3.LUT R11, R13, R11, RZ, 0xfc, !PT ;  /* 0x0000000b0d0b7212 */ /* 0x000fce00078efcff */
[----:B------:R-:W-:Y:S05]  /*1700*/  @!P0 BRA `(.L_x_19) ;  /* 0x0000000000808947 */ /* 0x000fea0003800000 */
[C---:B------:R-:W-:Y:S01]  /*1710*/  IADD3 R9, PT, PT, -R3.reuse, RZ, RZ ;  /* 0x000000ff03097210 */ /* 0x040fe20007ffe1ff */
[----:B------:R-:W-:Y:S01]  /*1720*/  IMAD.MOV.U32 R8, RZ, RZ, RZ ;  /* 0x000000ffff087224 */ /* 0x000fe200078e00ff */
[----:B------:R-:W-:Y:S01]  /*1730*/  DMUL.RP R10, R16, R10 ;  /* 0x0000000a100a7228 */ /* 0x000fe20000008000 */
[----:B------:R-:W-:-:S04]  /*1740*/  IADD3 R3, PT, PT, -R3, -0x43300000, RZ ;  /* 0xbcd0000003037810 */ /* 0x000fc80007ffe1ff */
[----:B------:R-:W-:-:S05]  /*1750*/  DFMA R8, R14, -R8, R16 ;  /* 0x800000080e08722b */ /* 0x000fca0000000010 */
[----:B------:R-:W-:-:S05]  /*1760*/  LOP3.LUT R13, R11, R13, RZ, 0x3c, !PT ;  /* 0x0000000d0b0d7212 */ /* 0x000fca00078e3cff */
[----:B------:R-:W-:-:S04]  /*1770*/  FSETP.NEU.AND P0, PT, |R9|, R3, PT ;  /* 0x000000030900720b */ /* 0x000fc80003f0d200 */
[----:B------:R-:W-:Y:S02]  /*1780*/  FSEL R14, R10, R14, !P0 ;  /* 0x0000000e0a0e7208 */ /* 0x000fe40004000000 */
[----:B------:R-:W-:Y:S01]  /*1790*/  FSEL R15, R13, R15, !P0 ;  /* 0x0000000f0d0f7208 */ /* 0x000fe20004000000 */
[----:B------:R-:W-:Y:S06]  /*17a0*/  BRA `(.L_x_19) ;  /* 0x0000000000587947 */ /* 0x000fec0003800000 */
.L_x_18:
[----:B------:R-:W0:Y:S02]  /*17b0*/  LDC.64 R8, c[0x3][0x8] ;  /* 0x00c00200ff087b82 */ /* 0x000e240000000a00 */
[----:B0-----:R-:W-:-:S14]  /*17c0*/  DSETP.NAN.AND P0, PT, R8, R8, PT ;  /* 0x000000080800722a */ /* 0x001fdc0003f08000 */
[----:B------:R-:W-:Y:S05]  /*17d0*/  @P0 BRA `(.L_x_20) ;  /* 0x0000000000440947 */ /* 0x000fea0003800000 */
[----:B------:R-:W-:-:S14]  /*17e0*/  DSETP.NAN.AND P0, PT, R6, R6, PT ;  /* 0x000000060600722a */ /* 0x000fdc0003f08000 */
[----:B------:R-:W-:Y:S05]  /*17f0*/  @P0 BRA `(.L_x_21) ;  /* 0x0000000000300947 */ /* 0x000fea0003800000 */
[----:B------:R-:W-:Y:S01]  /*1800*/  ISETP.NE.AND P0, PT, R20, R3, PT ;  /* 0x000000031400720c */ /* 0x000fe20003f05270 */
[----:B------:R-:W-:Y:S02]  /*1810*/  IMAD.MOV.U32 R14, RZ, RZ, 0x0 ;  /* 0x00000000ff0e7424 */ /* 0x000fe400078e00ff */
[----:B------:R-:W-:-:S10]  /*1820*/  IMAD.MOV.U32 R15, RZ, RZ, -0x80000 ;  /* 0xfff80000ff0f7424 */ /* 0x000fd400078e00ff */
[----:B------:R-:W-:Y:S05]  /*1830*/  @!P0 BRA `(.L_x_19) ;  /* 0x0000000000348947 */ /* 0x000fea0003800000 */
[----:B------:R-:W-:Y:S02]  /*1840*/  ISETP.NE.AND P0, PT, R20, 0x7ff00000, PT ;  /* 0x7ff000001400780c */ /* 0x000fe40003f05270 */
[----:B------:R-:W-:Y:S02]  /*1850*/  LOP3.LUT R15, R7, 0x80000000, R11, 0x48, !PT ;  /* 0x80000000070f7812 */ /* 0x000fe400078e480b */
[----:B------:R-:W-:-:S13]  /*1860*/  ISETP.EQ.OR P0, PT, R3, RZ, !P0 ;  /* 0x000000ff0300720c */ /* 0x000fda0004702670 */
[----:B------:R-:W-:Y:S01]  /*1870*/  @P0 LOP3.LUT R3, R15, 0x7ff00000, RZ, 0xfc, !PT ;  /* 0x7ff000000f030812 */ /* 0x000fe200078efcff */
[----:B------:R-:W-:Y:S02]  /*1880*/  @!P0 IMAD.MOV.U32 R14, RZ, RZ, RZ ;  /* 0x000000ffff0e8224 */ /* 0x000fe400078e00ff */
[----:B------:R-:W-:Y:S01]  /*1890*/  @P0 IMAD.MOV.U32 R14, RZ, RZ, RZ ;  /* 0x000000ffff0e0224 */ /* 0x000fe200078e00ff */
[----:B------:R-:W-:Y:S01]  /*18a0*/  @P0 MOV R15, R3 ;  /* 0x00000003000f0202 */ /* 0x000fe20000000f00 */
[----:B------:R-:W-:Y:S06]  /*18b0*/  BRA `(.L_x_19) ;  /* 0x0000000000147947 */ /* 0x000fec0003800000 */
.L_x_21:
[----:B------:R-:W-:Y:S01]  /*18c0*/  LOP3.LUT R15, R7, 0x80000, RZ, 0xfc, !PT ;  /* 0x00080000070f7812 */ /* 0x000fe200078efcff */
[----:B------:R-:W-:Y:S01]  /*18d0*/  IMAD.MOV.U32 R14, RZ, RZ, R6 ;  /* 0x000000ffff0e7224 */ /* 0x000fe200078e0006 */
[----:B------:R-:W-:Y:S06]  /*18e0*/  BRA `(.L_x_19) ;  /* 0x0000000000087947 */ /* 0x000fec0003800000 */
.L_x_20:
[----:B------:R-:W-:Y:S01]  /*18f0*/  LOP3.LUT R15, R11, 0x80000, RZ, 0xfc, !PT ;  /* 0x000800000b0f7812 */ /* 0x000fe200078efcff */
[----:B------:R-:W-:-:S07]  /*1900*/  IMAD.MOV.U32 R14, RZ, RZ, R10 ;  /* 0x000000ffff0e7224 */ /* 0x000fce00078e000a */
.L_x_19:
[----:B------:R-:W-:-:S04]  /*1910*/  IMAD.MOV.U32 R3, RZ, RZ, 0x0 ;  /* 0x00000000ff037424 */ /* 0x000fc800078e00ff */
[----:B------:R-:W-:Y:S05]  /*1920*/  RET.REL.NODEC R2 `(_Z20calculate_each_pointPd) ;  /* 0xffffffe402b47950 */ /* 0x000fea0003c3ffff */
.L_x_22:
        /* <DEDUP_REMOVED lines=13> */
.L_x_23:


//--------------------- .nv.shared._Z26reduce_array_shared_memoryPdS_i --------------------------
	.section	.nv.shared._Z26reduce_array_shared_memoryPdS_i,"aw",@nobits
	.sectionflags	@""
	.align	8
.nv.shared._Z26reduce_array_shared_memoryPdS_i:
	.zero		9216


//--------------------- .nv.shared.reserved.0     --------------------------
	.section	.nv.shared.reserved.0,"aw",@nobits
	.weak		__nv_reservedSMEM_offset_0_alias
	.size		__nv_reservedSMEM_offset_0_alias, 0, 64
	.other		__nv_reservedSMEM_offset_0_alias,@"STO_CUDA_RESERVED_SHARED STV_DEFAULT"
__nv_reservedSMEM_offset_0_alias:
	.zero		0
	.zero		64


//--------------------- .nv.constant0._Z26reduce_array_shared_memoryPdS_i --------------------------
	.section	.nv.constant0._Z26reduce_array_shared_memoryPdS_i,"a",@progbits
	.sectionflags	@""
	.align	4
.nv.constant0._Z26reduce_array_shared_memoryPdS_i:
	.zero		916


//--------------------- .nv.constant0._Z26reduce_array_global_memoryPdS_i --------------------------
	.section	.nv.constant0._Z26reduce_array_global_memoryPdS_i,"a",@progbits
	.sectionflags	@""
	.align	4
.nv.constant0._Z26reduce_array_global_memoryPdS_i:
	.zero		916


//--------------------- .nv.constant0._Z20calculate_each_pointPd --------------------------
	.section	.nv.constant0._Z20calculate_each_pointPd,"a",@progbits
	.sectionflags	@""
	.align	4
.nv.constant0._Z20calculate_each_pointPd:
	.zero		904


//--------------------- SYMBOLS --------------------------

	.type		.nv.reservedSmem.offset0,@object
	.size		.nv.reservedSmem.offset0,0x4
	.type		.nv.reservedSmem.cap,@object
	.size		.nv.reservedSmem.cap,0x4
